//
// Generated by NVIDIA NVVM Compiler
//
// Compiler Build ID: CL-36424714
// Cuda compilation tools, release 13.0, V13.0.88
// Based on NVVM 20.0.0
//

.version 9.0
.target sm_100
.address_size 64

	// .globl	_Z25forwardAndBackwardsKernelP19NeuralNetworkDevicePfS1_S1_iS1_S1_S1_
// _ZZ25forwardAndBackwardsKernelP19NeuralNetworkDevicePfS1_S1_iS1_S1_S1_E3sum has been demoted
// _ZZ25forwardAndBackwardsKernelP19NeuralNetworkDevicePfS1_S1_iS1_S1_S1_E13shared_hidden has been demoted
// _ZZ25forwardAndBackwardsKernelP19NeuralNetworkDevicePfS1_S1_iS1_S1_S1_E12shared_image has been demoted

.visible .entry _Z25forwardAndBackwardsKernelP19NeuralNetworkDevicePfS1_S1_iS1_S1_S1_(
	.param .u64 .ptr .align 1 _Z25forwardAndBackwardsKernelP19NeuralNetworkDevicePfS1_S1_iS1_S1_S1__param_0,
	.param .u64 .ptr .align 1 _Z25forwardAndBackwardsKernelP19NeuralNetworkDevicePfS1_S1_iS1_S1_S1__param_1,
	.param .u64 .ptr .align 1 _Z25forwardAndBackwardsKernelP19NeuralNetworkDevicePfS1_S1_iS1_S1_S1__param_2,
	.param .u64 .ptr .align 1 _Z25forwardAndBackwardsKernelP19NeuralNetworkDevicePfS1_S1_iS1_S1_S1__param_3,
	.param .u32 _Z25forwardAndBackwardsKernelP19NeuralNetworkDevicePfS1_S1_iS1_S1_S1__param_4,
	.param .u64 .ptr .align 1 _Z25forwardAndBackwardsKernelP19NeuralNetworkDevicePfS1_S1_iS1_S1_S1__param_5,
	.param .u64 .ptr .align 1 _Z25forwardAndBackwardsKernelP19NeuralNetworkDevicePfS1_S1_iS1_S1_S1__param_6,
	.param .u64 .ptr .align 1 _Z25forwardAndBackwardsKernelP19NeuralNetworkDevicePfS1_S1_iS1_S1_S1__param_7
)
{
	.reg .pred 	%p<16>;
	.reg .b32 	%r<93>;
	.reg .b32 	%f<137>;
	.reg .b64 	%rd<62>;
	// demoted variable
	.shared .align 4 .f32 _ZZ25forwardAndBackwardsKernelP19NeuralNetworkDevicePfS1_S1_iS1_S1_S1_E3sum;
	// demoted variable
	.shared .align 4 .b8 _ZZ25forwardAndBackwardsKernelP19NeuralNetworkDevicePfS1_S1_iS1_S1_S1_E13shared_hidden[40];
	// demoted variable
	.shared .align 4 .b8 _ZZ25forwardAndBackwardsKernelP19NeuralNetworkDevicePfS1_S1_iS1_S1_S1_E12shared_image[3136];
	ld.param.u64 	%rd19, [_Z25forwardAndBackwardsKernelP19NeuralNetworkDevicePfS1_S1_iS1_S1_S1__param_0];
	ld.param.u64 	%rd20, [_Z25forwardAndBackwardsKernelP19NeuralNetworkDevicePfS1_S1_iS1_S1_S1__param_1];
	ld.param.u64 	%rd15, [_Z25forwardAndBackwardsKernelP19NeuralNetworkDevicePfS1_S1_iS1_S1_S1__param_2];
	ld.param.u64 	%rd16, [_Z25forwardAndBackwardsKernelP19NeuralNetworkDevicePfS1_S1_iS1_S1_S1__param_3];
	ld.param.u64 	%rd17, [_Z25forwardAndBackwardsKernelP19NeuralNetworkDevicePfS1_S1_iS1_S1_S1__param_5];
	ld.param.u64 	%rd18, [_Z25forwardAndBackwardsKernelP19NeuralNetworkDevicePfS1_S1_iS1_S1_S1__param_6];
	ld.param.u64 	%rd21, [_Z25forwardAndBackwardsKernelP19NeuralNetworkDevicePfS1_S1_iS1_S1_S1__param_7];
	cvta.to.global.u64 	%rd1, %rd20;
	cvta.to.global.u64 	%rd2, %rd21;
	cvta.to.global.u64 	%rd3, %rd19;
	mov.u32 	%r1, %ctaid.x;
	mov.u32 	%r2, %tid.x;
	mov.u32 	%r3, %ntid.x;
	mul.lo.s32 	%r4, %r1, 784;
	setp.gt.u32 	%p1, %r2, 783;
	@%p1 bra 	$L__BB0_7;
	add.s32 	%r45, %r2, %r3;
	max.u32 	%r46, %r45, 784;
	setp.lt.u32 	%p2, %r45, 784;
	selp.u32 	%r47, 1, 0, %p2;
	add.s32 	%r48, %r45, %r47;
	sub.s32 	%r49, %r46, %r48;
	div.u32 	%r50, %r49, %r3;
	add.s32 	%r5, %r50, %r47;
	and.b32  	%r51, %r5, 3;
	setp.eq.s32 	%p3, %r51, 3;
	mov.u32 	%r88, %r2;
	@%p3 bra 	$L__BB0_4;
	add.s32 	%r52, %r5, 1;
	and.b32  	%r53, %r52, 3;
	shl.b32 	%r54, %r2, 2;
	mov.u32 	%r55, _ZZ25forwardAndBackwardsKernelP19NeuralNetworkDevicePfS1_S1_iS1_S1_S1_E12shared_image;
	add.s32 	%r81, %r55, %r54;
	shl.b32 	%r7, %r3, 2;
	add.s32 	%r56, %r2, %r4;
	mul.wide.u32 	%rd22, %r56, 4;
	add.s64 	%rd59, %rd1, %rd22;
	mul.wide.u32 	%rd5, %r3, 4;
	neg.s32 	%r80, %r53;
	mad.lo.s32 	%r88, %r3, %r53, %r2;
$L__BB0_3:
	.pragma "nounroll";
	ld.global.f32 	%f11, [%rd59];
	st.shared.f32 	[%r81], %f11;
	add.s32 	%r81, %r81, %r7;
	add.s64 	%rd59, %rd59, %rd5;
	add.s32 	%r80, %r80, 1;
	setp.ne.s32 	%p4, %r80, 0;
	@%p4 bra 	$L__BB0_3;
$L__BB0_4:
	setp.lt.u32 	%p5, %r5, 3;
	@%p5 bra 	$L__BB0_7;
	shl.b32 	%r15, %r3, 2;
	shl.b32 	%r57, %r88, 2;
	mov.u32 	%r58, _ZZ25forwardAndBackwardsKernelP19NeuralNetworkDevicePfS1_S1_iS1_S1_S1_E12shared_image;
	add.s32 	%r87, %r58, %r57;
	shl.b32 	%r17, %r3, 4;
	shl.b32 	%r18, %r3, 3;
	mul.lo.s32 	%r19, %r3, 12;
	add.s32 	%r83, %r88, %r4;
	add.s32 	%r86, %r83, %r3;
	shl.b32 	%r59, %r3, 1;
	add.s32 	%r85, %r83, %r59;
	mad.lo.s32 	%r84, %r3, 3, %r83;
$L__BB0_6:
	mul.wide.u32 	%rd23, %r83, 4;
	add.s64 	%rd24, %rd1, %rd23;
	ld.global.f32 	%f12, [%rd24];
	st.shared.f32 	[%r87], %f12;
	mul.wide.u32 	%rd25, %r86, 4;
	add.s64 	%rd26, %rd1, %rd25;
	ld.global.f32 	%f13, [%rd26];
	add.s32 	%r60, %r87, %r15;
	st.shared.f32 	[%r60], %f13;
	mul.wide.u32 	%rd27, %r85, 4;
	add.s64 	%rd28, %rd1, %rd27;
	ld.global.f32 	%f14, [%rd28];
	add.s32 	%r61, %r87, %r18;
	st.shared.f32 	[%r61], %f14;
	mul.wide.u32 	%rd29, %r84, 4;
	add.s64 	%rd30, %rd1, %rd29;
	ld.global.f32 	%f15, [%rd30];
	add.s32 	%r62, %r87, %r19;
	st.shared.f32 	[%r62], %f15;
	add.s32 	%r88, %r88, %r15;
	add.s32 	%r87, %r87, %r17;
	add.s32 	%r86, %r86, %r15;
	add.s32 	%r85, %r85, %r15;
	add.s32 	%r84, %r84, %r15;
	add.s32 	%r83, %r83, %r15;
	setp.lt.u32 	%p6, %r88, 784;
	@%p6 bra 	$L__BB0_6;
$L__BB0_7:
	bar.sync 	0;
	setp.gt.u32 	%p7, %r2, 127;
	shl.b32 	%r63, %r1, 7;
	add.s32 	%r36, %r63, %r2;
	cvta.to.global.u64 	%rd31, %rd15;
	mul.wide.u32 	%rd32, %r36, 4;
	add.s64 	%rd8, %rd31, %rd32;
	@%p7 bra 	$L__BB0_11;
	ld.global.u64 	%rd33, [%rd3+16];
	mul.wide.u32 	%rd34, %r2, 4;
	add.s64 	%rd35, %rd33, %rd34;
	ld.f32 	%f1, [%rd35];
	ld.global.u64 	%rd36, [%rd3];
	mul.f32 	%f2, %f1, 0f00000000;
	mul.wide.u32 	%rd37, %r2, 3136;
	add.s64 	%rd38, %rd37, %rd36;
	add.s64 	%rd60, %rd38, 16;
	mov.f32 	%f134, 0f00000000;
	mov.b32 	%r90, 16;
	mov.b32 	%r89, -784;
	mov.u32 	%r66, _ZZ25forwardAndBackwardsKernelP19NeuralNetworkDevicePfS1_S1_iS1_S1_S1_E12shared_image;
$L__BB0_9:
	ld.f32 	%f17, [%rd60+-16];
	add.s32 	%r67, %r66, %r90;
	ld.shared.f32 	%f18, [%r67+-16];
	mul.f32 	%f19, %f17, %f18;
	setp.eq.s32 	%p8, %r89, -784;
	selp.f32 	%f20, 0f3F800000, 0f00000000, %p8;
	fma.rn.f32 	%f21, %f1, %f20, %f19;
	add.f32 	%f22, %f134, %f21;
	ld.f32 	%f23, [%rd60+-12];
	ld.shared.f32 	%f24, [%r67+-12];
	fma.rn.f32 	%f25, %f23, %f24, %f2;
	add.f32 	%f26, %f22, %f25;
	ld.f32 	%f27, [%rd60+-8];
	ld.shared.f32 	%f28, [%r67+-8];
	fma.rn.f32 	%f29, %f27, %f28, %f2;
	add.f32 	%f30, %f26, %f29;
	ld.f32 	%f31, [%rd60+-4];
	ld.shared.f32 	%f32, [%r67+-4];
	fma.rn.f32 	%f33, %f31, %f32, %f2;
	add.f32 	%f34, %f30, %f33;
	ld.f32 	%f35, [%rd60];
	ld.shared.f32 	%f36, [%r67];
	fma.rn.f32 	%f37, %f35, %f36, %f2;
	add.f32 	%f38, %f34, %f37;
	ld.f32 	%f39, [%rd60+4];
	ld.shared.f32 	%f40, [%r67+4];
	fma.rn.f32 	%f41, %f39, %f40, %f2;
	add.f32 	%f42, %f38, %f41;
	ld.f32 	%f43, [%rd60+8];
	ld.shared.f32 	%f44, [%r67+8];
	fma.rn.f32 	%f45, %f43, %f44, %f2;
	add.f32 	%f46, %f42, %f45;
	ld.f32 	%f47, [%rd60+12];
	ld.shared.f32 	%f48, [%r67+12];
	fma.rn.f32 	%f49, %f47, %f48, %f2;
	add.f32 	%f134, %f46, %f49;
	add.s32 	%r90, %r90, 32;
	add.s32 	%r89, %r89, 8;
	add.s64 	%rd60, %rd60, 32;
	setp.ne.s32 	%p9, %r90, 3152;
	@%p9 bra 	$L__BB0_9;
	max.f32 	%f50, %f134, 0f00000000;
	st.global.f32 	[%rd8], %f50;
	shl.b32 	%r68, %r2, 2;
	mov.u32 	%r69, _ZZ25forwardAndBackwardsKernelP19NeuralNetworkDevicePfS1_S1_iS1_S1_S1_E13shared_hidden;
	add.s32 	%r70, %r69, %r68;
	st.shared.f32 	[%r70], %f50;
$L__BB0_11:
	mov.b32 	%r71, 0;
	st.shared.u32 	[_ZZ25forwardAndBackwardsKernelP19NeuralNetworkDevicePfS1_S1_iS1_S1_S1_E3sum], %r71;
	bar.sync 	0;
	setp.gt.u32 	%p10, %r2, 9;
	mov.f32 	%f136, 0f00000000;
	@%p10 bra 	$L__BB0_15;
	ld.global.u64 	%rd39, [%rd3+8];
	ld.global.u64 	%rd40, [%rd3+24];
	mul.wide.u32 	%rd41, %r2, 4;
	add.s64 	%rd42, %rd40, %rd41;
	ld.f32 	%f5, [%rd42];
	mul.f32 	%f6, %f5, 0f00000000;
	mul.wide.u32 	%rd43, %r2, 512;
	add.s64 	%rd44, %rd43, %rd39;
	add.s64 	%rd61, %rd44, 16;
	mov.f32 	%f135, 0f00000000;
	mov.b32 	%r92, 16;
	mov.b32 	%r91, -128;
	mov.u32 	%r74, _ZZ25forwardAndBackwardsKernelP19NeuralNetworkDevicePfS1_S1_iS1_S1_S1_E13shared_hidden;
$L__BB0_13:
	ld.f32 	%f53, [%rd61+-16];
	add.s32 	%r75, %r74, %r92;
	ld.shared.f32 	%f54, [%r75+-16];
	setp.eq.s32 	%p11, %r91, -128;
	selp.f32 	%f55, 0f3F800000, 0f00000000, %p11;
	mul.f32 	%f56, %f5, %f55;
	fma.rn.f32 	%f57, %f53, %f54, %f56;
	add.f32 	%f58, %f135, %f57;
	ld.f32 	%f59, [%rd61+-12];
	ld.shared.f32 	%f60, [%r75+-12];
	fma.rn.f32 	%f61, %f59, %f60, %f6;
	add.f32 	%f62, %f58, %f61;
	ld.f32 	%f63, [%rd61+-8];
	ld.shared.f32 	%f64, [%r75+-8];
	fma.rn.f32 	%f65, %f63, %f64, %f6;
	add.f32 	%f66, %f62, %f65;
	ld.f32 	%f67, [%rd61+-4];
	ld.shared.f32 	%f68, [%r75+-4];
	fma.rn.f32 	%f69, %f67, %f68, %f6;
	add.f32 	%f70, %f66, %f69;
	ld.f32 	%f71, [%rd61];
	ld.shared.f32 	%f72, [%r75];
	fma.rn.f32 	%f73, %f71, %f72, %f6;
	add.f32 	%f74, %f70, %f73;
	ld.f32 	%f75, [%rd61+4];
	ld.shared.f32 	%f76, [%r75+4];
	fma.rn.f32 	%f77, %f75, %f76, %f6;
	add.f32 	%f78, %f74, %f77;
	ld.f32 	%f79, [%rd61+8];
	ld.shared.f32 	%f80, [%r75+8];
	fma.rn.f32 	%f81, %f79, %f80, %f6;
	add.f32 	%f82, %f78, %f81;
	ld.f32 	%f83, [%rd61+12];
	ld.shared.f32 	%f84, [%r75+12];
	fma.rn.f32 	%f85, %f83, %f84, %f6;
	add.f32 	%f135, %f82, %f85;
	add.s32 	%r92, %r92, 32;
	add.s32 	%r91, %r91, 8;
	add.s64 	%rd61, %rd61, 32;
	setp.ne.s32 	%p12, %r92, 528;
	@%p12 bra 	$L__BB0_13;
	fma.rn.f32 	%f86, %f135, 0f3BBB989D, 0f3F000000;
	cvt.sat.f32.f32 	%f87, %f86;
	mov.f32 	%f88, 0f4B400001;
	mov.f32 	%f89, 0f437C0000;
	fma.rm.f32 	%f90, %f87, %f89, %f88;
	add.f32 	%f91, %f90, 0fCB40007F;
	neg.f32 	%f92, %f91;
	fma.rn.f32 	%f93, %f135, 0f3FB8AA3B, %f92;
	fma.rn.f32 	%f94, %f135, 0f32A57060, %f93;
	mov.b32 	%r76, %f90;
	shl.b32 	%r77, %r76, 23;
	mov.b32 	%f95, %r77;
	ex2.approx.ftz.f32 	%f96, %f94;
	mul.f32 	%f136, %f96, %f95;
	atom.shared.add.f32 	%f97, [_ZZ25forwardAndBackwardsKernelP19NeuralNetworkDevicePfS1_S1_iS1_S1_S1_E3sum], %f136;
$L__BB0_15:
	setp.gt.u32 	%p13, %r2, 9;
	bar.sync 	0;
	@%p13 bra 	$L__BB0_17;
	ld.shared.f32 	%f98, [_ZZ25forwardAndBackwardsKernelP19NeuralNetworkDevicePfS1_S1_iS1_S1_S1_E3sum];
	div.rn.f32 	%f99, %f136, %f98;
	mad.lo.s32 	%r78, %r1, 10, %r2;
	cvta.to.global.u64 	%rd45, %rd16;
	mul.wide.u32 	%rd46, %r78, 4;
	add.s64 	%rd47, %rd45, %rd46;
	st.global.f32 	[%rd47], %f99;
	cvta.to.global.u64 	%rd48, %rd17;
	add.s64 	%rd49, %rd48, %rd46;
	ld.global.f32 	%f100, [%rd49];
	sub.f32 	%f101, %f99, %f100;
	add.s64 	%rd50, %rd2, %rd46;
	st.global.f32 	[%rd50], %f101;
$L__BB0_17:
	setp.gt.u32 	%p14, %r2, 127;
	bar.sync 	0;
	@%p14 bra 	$L__BB0_19;
	mul.lo.s32 	%r79, %r1, 10;
	ld.global.u64 	%rd51, [%rd3+8];
	mul.wide.u32 	%rd52, %r2, 4;
	add.s64 	%rd53, %rd51, %rd52;
	ld.f32 	%f102, [%rd53];
	mul.wide.u32 	%rd54, %r79, 4;
	add.s64 	%rd55, %rd2, %rd54;
	ld.global.f32 	%f103, [%rd55];
	fma.rn.f32 	%f104, %f102, %f103, 0f00000000;
	ld.f32 	%f105, [%rd53+512];
	ld.global.f32 	%f106, [%rd55+4];
	fma.rn.f32 	%f107, %f105, %f106, %f104;
	ld.f32 	%f108, [%rd53+1024];
	ld.global.f32 	%f109, [%rd55+8];
	fma.rn.f32 	%f110, %f108, %f109, %f107;
	ld.f32 	%f111, [%rd53+1536];
	ld.global.f32 	%f112, [%rd55+12];
	fma.rn.f32 	%f113, %f111, %f112, %f110;
	ld.f32 	%f114, [%rd53+2048];
	ld.global.f32 	%f115, [%rd55+16];
	fma.rn.f32 	%f116, %f114, %f115, %f113;
	ld.f32 	%f117, [%rd53+2560];
	ld.global.f32 	%f118, [%rd55+20];
	fma.rn.f32 	%f119, %f117, %f118, %f116;
	ld.f32 	%f120, [%rd53+3072];
	ld.global.f32 	%f121, [%rd55+24];
	fma.rn.f32 	%f122, %f120, %f121, %f119;
	ld.f32 	%f123, [%rd53+3584];
	ld.global.f32 	%f124, [%rd55+28];
	fma.rn.f32 	%f125, %f123, %f124, %f122;
	ld.f32 	%f126, [%rd53+4096];
	ld.global.f32 	%f127, [%rd55+32];
	fma.rn.f32 	%f128, %f126, %f127, %f125;
	ld.f32 	%f129, [%rd53+4608];
	ld.global.f32 	%f130, [%rd55+36];
	fma.rn.f32 	%f131, %f129, %f130, %f128;
	ld.global.f32 	%f132, [%rd8];
	setp.gt.f32 	%p15, %f132, 0f00000000;
	selp.f32 	%f133, %f131, 0f00000000, %p15;
	cvta.to.global.u64 	%rd56, %rd18;
	add.s64 	%rd58, %rd56, %rd32;
	st.global.f32 	[%rd58], %f133;
$L__BB0_19:
	ret;

}
	// .globl	_Z12update_gradsPfS_S_S_S_S_S_S_
.visible .entry _Z12update_gradsPfS_S_S_S_S_S_S_(
	.param .u64 .ptr .align 1 _Z12update_gradsPfS_S_S_S_S_S_S__param_0,
	.param .u64 .ptr .align 1 _Z12update_gradsPfS_S_S_S_S_S_S__param_1,
	.param .u64 .ptr .align 1 _Z12update_gradsPfS_S_S_S_S_S_S__param_2,
	.param .u64 .ptr .align 1 _Z12update_gradsPfS_S_S_S_S_S_S__param_3,
	.param .u64 .ptr .align 1 _Z12update_gradsPfS_S_S_S_S_S_S__param_4,
	.param .u64 .ptr .align 1 _Z12update_gradsPfS_S_S_S_S_S_S__param_5,
	.param .u64 .ptr .align 1 _Z12update_gradsPfS_S_S_S_S_S_S__param_6,
	.param .u64 .ptr .align 1 _Z12update_gradsPfS_S_S_S_S_S_S__param_7
)
{
	.reg .pred 	%p<5>;
	.reg .b32 	%r<79>;
	.reg .b32 	%f<321>;
	.reg .b64 	%rd<159>;

	ld.param.u64 	%rd3, [_Z12update_gradsPfS_S_S_S_S_S_S__param_0];
	ld.param.u64 	%rd4, [_Z12update_gradsPfS_S_S_S_S_S_S__param_1];
	ld.param.u64 	%rd5, [_Z12update_gradsPfS_S_S_S_S_S_S__param_2];
	ld.param.u64 	%rd6, [_Z12update_gradsPfS_S_S_S_S_S_S__param_3];
	ld.param.u64 	%rd9, [_Z12update_gradsPfS_S_S_S_S_S_S__param_4];
	ld.param.u64 	%rd10, [_Z12update_gradsPfS_S_S_S_S_S_S__param_5];
	ld.param.u64 	%rd7, [_Z12update_gradsPfS_S_S_S_S_S_S__param_6];
	ld.param.u64 	%rd8, [_Z12update_gradsPfS_S_S_S_S_S_S__param_7];
	cvta.to.global.u64 	%rd1, %rd10;
	cvta.to.global.u64 	%rd2, %rd9;
	mov.u32 	%r2, %ctaid.x;
	mov.u32 	%r3, %ntid.x;
	mov.u32 	%r4, %tid.x;
	mad.lo.s32 	%r1, %r2, %r3, %r4;
	setp.gt.s32 	%p1, %r1, 1279;
	@%p1 bra 	$L__BB1_3;
	cvta.to.global.u64 	%rd11, %rd4;
	cvta.to.global.u64 	%rd12, %rd8;
	shr.s32 	%r5, %r1, 31;
	shr.u32 	%r6, %r5, 25;
	add.s32 	%r7, %r1, %r6;
	and.b32  	%r8, %r7, -128;
	sub.s32 	%r9, %r1, %r8;
	shr.s32 	%r10, %r7, 7;
	mul.wide.s32 	%rd13, %r10, 4;
	add.s64 	%rd14, %rd1, %rd13;
	ld.global.f32 	%f1, [%rd14];
	mul.wide.s32 	%rd15, %r9, 4;
	add.s64 	%rd16, %rd12, %rd15;
	ld.global.f32 	%f2, [%rd16];
	fma.rn.f32 	%f3, %f1, %f2, 0f00000000;
	ld.global.f32 	%f4, [%rd14+40];
	add.s32 	%r11, %r9, 128;
	mul.wide.u32 	%rd17, %r11, 4;
	add.s64 	%rd18, %rd12, %rd17;
	ld.global.f32 	%f5, [%rd18];
	fma.rn.f32 	%f6, %f4, %f5, %f3;
	ld.global.f32 	%f7, [%rd14+80];
	add.s32 	%r12, %r9, 256;
	mul.wide.u32 	%rd19, %r12, 4;
	add.s64 	%rd20, %rd12, %rd19;
	ld.global.f32 	%f8, [%rd20];
	fma.rn.f32 	%f9, %f7, %f8, %f6;
	ld.global.f32 	%f10, [%rd14+120];
	add.s32 	%r13, %r9, 384;
	mul.wide.u32 	%rd21, %r13, 4;
	add.s64 	%rd22, %rd12, %rd21;
	ld.global.f32 	%f11, [%rd22];
	fma.rn.f32 	%f12, %f10, %f11, %f9;
	ld.global.f32 	%f13, [%rd14+160];
	add.s32 	%r14, %r9, 512;
	mul.wide.u32 	%rd23, %r14, 4;
	add.s64 	%rd24, %rd12, %rd23;
	ld.global.f32 	%f14, [%rd24];
	fma.rn.f32 	%f15, %f13, %f14, %f12;
	ld.global.f32 	%f16, [%rd14+200];
	add.s32 	%r15, %r9, 640;
	mul.wide.u32 	%rd25, %r15, 4;
	add.s64 	%rd26, %rd12, %rd25;
	ld.global.f32 	%f17, [%rd26];
	fma.rn.f32 	%f18, %f16, %f17, %f15;
	ld.global.f32 	%f19, [%rd14+240];
	add.s32 	%r16, %r9, 768;
	mul.wide.u32 	%rd27, %r16, 4;
	add.s64 	%rd28, %rd12, %rd27;
	ld.global.f32 	%f20, [%rd28];
	fma.rn.f32 	%f21, %f19, %f20, %f18;
	ld.global.f32 	%f22, [%rd14+280];
	add.s32 	%r17, %r9, 896;
	mul.wide.u32 	%rd29, %r17, 4;
	add.s64 	%rd30, %rd12, %rd29;
	ld.global.f32 	%f23, [%rd30];
	fma.rn.f32 	%f24, %f22, %f23, %f21;
	ld.global.f32 	%f25, [%rd14+320];
	add.s32 	%r18, %r9, 1024;
	mul.wide.u32 	%rd31, %r18, 4;
	add.s64 	%rd32, %rd12, %rd31;
	ld.global.f32 	%f26, [%rd32];
	fma.rn.f32 	%f27, %f25, %f26, %f24;
	ld.global.f32 	%f28, [%rd14+360];
	add.s32 	%r19, %r9, 1152;
	mul.wide.u32 	%rd33, %r19, 4;
	add.s64 	%rd34, %rd12, %rd33;
	ld.global.f32 	%f29, [%rd34];
	fma.rn.f32 	%f30, %f28, %f29, %f27;
	ld.global.f32 	%f31, [%rd14+400];
	add.s32 	%r20, %r9, 1280;
	mul.wide.u32 	%rd35, %r20, 4;
	add.s64 	%rd36, %rd12, %rd35;
	ld.global.f32 	%f32, [%rd36];
	fma.rn.f32 	%f33, %f31, %f32, %f30;
	ld.global.f32 	%f34, [%rd14+440];
	add.s32 	%r21, %r9, 1408;
	mul.wide.u32 	%rd37, %r21, 4;
	add.s64 	%rd38, %rd12, %rd37;
	ld.global.f32 	%f35, [%rd38];
	fma.rn.f32 	%f36, %f34, %f35, %f33;
	ld.global.f32 	%f37, [%rd14+480];
	add.s32 	%r22, %r9, 1536;
	mul.wide.u32 	%rd39, %r22, 4;
	add.s64 	%rd40, %rd12, %rd39;
	ld.global.f32 	%f38, [%rd40];
	fma.rn.f32 	%f39, %f37, %f38, %f36;
	ld.global.f32 	%f40, [%rd14+520];
	add.s32 	%r23, %r9, 1664;
	mul.wide.u32 	%rd41, %r23, 4;
	add.s64 	%rd42, %rd12, %rd41;
	ld.global.f32 	%f41, [%rd42];
	fma.rn.f32 	%f42, %f40, %f41, %f39;
	ld.global.f32 	%f43, [%rd14+560];
	add.s32 	%r24, %r9, 1792;
	mul.wide.u32 	%rd43, %r24, 4;
	add.s64 	%rd44, %rd12, %rd43;
	ld.global.f32 	%f44, [%rd44];
	fma.rn.f32 	%f45, %f43, %f44, %f42;
	ld.global.f32 	%f46, [%rd14+600];
	add.s32 	%r25, %r9, 1920;
	mul.wide.u32 	%rd45, %r25, 4;
	add.s64 	%rd46, %rd12, %rd45;
	ld.global.f32 	%f47, [%rd46];
	fma.rn.f32 	%f48, %f46, %f47, %f45;
	ld.global.f32 	%f49, [%rd14+640];
	add.s32 	%r26, %r9, 2048;
	mul.wide.u32 	%rd47, %r26, 4;
	add.s64 	%rd48, %rd12, %rd47;
	ld.global.f32 	%f50, [%rd48];
	fma.rn.f32 	%f51, %f49, %f50, %f48;
	ld.global.f32 	%f52, [%rd14+680];
	add.s32 	%r27, %r9, 2176;
	mul.wide.u32 	%rd49, %r27, 4;
	add.s64 	%rd50, %rd12, %rd49;
	ld.global.f32 	%f53, [%rd50];
	fma.rn.f32 	%f54, %f52, %f53, %f51;
	ld.global.f32 	%f55, [%rd14+720];
	add.s32 	%r28, %r9, 2304;
	mul.wide.u32 	%rd51, %r28, 4;
	add.s64 	%rd52, %rd12, %rd51;
	ld.global.f32 	%f56, [%rd52];
	fma.rn.f32 	%f57, %f55, %f56, %f54;
	ld.global.f32 	%f58, [%rd14+760];
	add.s32 	%r29, %r9, 2432;
	mul.wide.u32 	%rd53, %r29, 4;
	add.s64 	%rd54, %rd12, %rd53;
	ld.global.f32 	%f59, [%rd54];
	fma.rn.f32 	%f60, %f58, %f59, %f57;
	ld.global.f32 	%f61, [%rd14+800];
	add.s32 	%r30, %r9, 2560;
	mul.wide.u32 	%rd55, %r30, 4;
	add.s64 	%rd56, %rd12, %rd55;
	ld.global.f32 	%f62, [%rd56];
	fma.rn.f32 	%f63, %f61, %f62, %f60;
	ld.global.f32 	%f64, [%rd14+840];
	add.s32 	%r31, %r9, 2688;
	mul.wide.u32 	%rd57, %r31, 4;
	add.s64 	%rd58, %rd12, %rd57;
	ld.global.f32 	%f65, [%rd58];
	fma.rn.f32 	%f66, %f64, %f65, %f63;
	ld.global.f32 	%f67, [%rd14+880];
	add.s32 	%r32, %r9, 2816;
	mul.wide.u32 	%rd59, %r32, 4;
	add.s64 	%rd60, %rd12, %rd59;
	ld.global.f32 	%f68, [%rd60];
	fma.rn.f32 	%f69, %f67, %f68, %f66;
	ld.global.f32 	%f70, [%rd14+920];
	add.s32 	%r33, %r9, 2944;
	mul.wide.u32 	%rd61, %r33, 4;
	add.s64 	%rd62, %rd12, %rd61;
	ld.global.f32 	%f71, [%rd62];
	fma.rn.f32 	%f72, %f70, %f71, %f69;
	ld.global.f32 	%f73, [%rd14+960];
	add.s32 	%r34, %r9, 3072;
	mul.wide.u32 	%rd63, %r34, 4;
	add.s64 	%rd64, %rd12, %rd63;
	ld.global.f32 	%f74, [%rd64];
	fma.rn.f32 	%f75, %f73, %f74, %f72;
	ld.global.f32 	%f76, [%rd14+1000];
	add.s32 	%r35, %r9, 3200;
	mul.wide.u32 	%rd65, %r35, 4;
	add.s64 	%rd66, %rd12, %rd65;
	ld.global.f32 	%f77, [%rd66];
	fma.rn.f32 	%f78, %f76, %f77, %f75;
	ld.global.f32 	%f79, [%rd14+1040];
	add.s32 	%r36, %r9, 3328;
	mul.wide.u32 	%rd67, %r36, 4;
	add.s64 	%rd68, %rd12, %rd67;
	ld.global.f32 	%f80, [%rd68];
	fma.rn.f32 	%f81, %f79, %f80, %f78;
	ld.global.f32 	%f82, [%rd14+1080];
	add.s32 	%r37, %r9, 3456;
	mul.wide.u32 	%rd69, %r37, 4;
	add.s64 	%rd70, %rd12, %rd69;
	ld.global.f32 	%f83, [%rd70];
	fma.rn.f32 	%f84, %f82, %f83, %f81;
	ld.global.f32 	%f85, [%rd14+1120];
	add.s32 	%r38, %r9, 3584;
	mul.wide.u32 	%rd71, %r38, 4;
	add.s64 	%rd72, %rd12, %rd71;
	ld.global.f32 	%f86, [%rd72];
	fma.rn.f32 	%f87, %f85, %f86, %f84;
	ld.global.f32 	%f88, [%rd14+1160];
	add.s32 	%r39, %r9, 3712;
	mul.wide.u32 	%rd73, %r39, 4;
	add.s64 	%rd74, %rd12, %rd73;
	ld.global.f32 	%f89, [%rd74];
	fma.rn.f32 	%f90, %f88, %f89, %f87;
	ld.global.f32 	%f91, [%rd14+1200];
	add.s32 	%r40, %r9, 3840;
	mul.wide.u32 	%rd75, %r40, 4;
	add.s64 	%rd76, %rd12, %rd75;
	ld.global.f32 	%f92, [%rd76];
	fma.rn.f32 	%f93, %f91, %f92, %f90;
	ld.global.f32 	%f94, [%rd14+1240];
	add.s32 	%r41, %r9, 3968;
	mul.wide.u32 	%rd77, %r41, 4;
	add.s64 	%rd78, %rd12, %rd77;
	ld.global.f32 	%f95, [%rd78];
	fma.rn.f32 	%f96, %f94, %f95, %f93;
	mul.wide.s32 	%rd79, %r1, 4;
	add.s64 	%rd80, %rd11, %rd79;
	st.global.f32 	[%rd80], %f96;
	setp.gt.s32 	%p2, %r1, 9;
	@%p2 bra 	$L__BB1_3;
	add.s64 	%rd82, %rd1, %rd79;
	ld.global.f32 	%f97, [%rd82];
	add.f32 	%f98, %f97, 0f00000000;
	ld.global.f32 	%f99, [%rd82+40];
	add.f32 	%f100, %f98, %f99;
	ld.global.f32 	%f101, [%rd82+80];
	add.f32 	%f102, %f100, %f101;
	ld.global.f32 	%f103, [%rd82+120];
	add.f32 	%f104, %f102, %f103;
	ld.global.f32 	%f105, [%rd82+160];
	add.f32 	%f106, %f104, %f105;
	ld.global.f32 	%f107, [%rd82+200];
	add.f32 	%f108, %f106, %f107;
	ld.global.f32 	%f109, [%rd82+240];
	add.f32 	%f110, %f108, %f109;
	ld.global.f32 	%f111, [%rd82+280];
	add.f32 	%f112, %f110, %f111;
	ld.global.f32 	%f113, [%rd82+320];
	add.f32 	%f114, %f112, %f113;
	ld.global.f32 	%f115, [%rd82+360];
	add.f32 	%f116, %f114, %f115;
	ld.global.f32 	%f117, [%rd82+400];
	add.f32 	%f118, %f116, %f117;
	ld.global.f32 	%f119, [%rd82+440];
	add.f32 	%f120, %f118, %f119;
	ld.global.f32 	%f121, [%rd82+480];
	add.f32 	%f122, %f120, %f121;
	ld.global.f32 	%f123, [%rd82+520];
	add.f32 	%f124, %f122, %f123;
	ld.global.f32 	%f125, [%rd82+560];
	add.f32 	%f126, %f124, %f125;
	ld.global.f32 	%f127, [%rd82+600];
	add.f32 	%f128, %f126, %f127;
	ld.global.f32 	%f129, [%rd82+640];
	add.f32 	%f130, %f128, %f129;
	ld.global.f32 	%f131, [%rd82+680];
	add.f32 	%f132, %f130, %f131;
	ld.global.f32 	%f133, [%rd82+720];
	add.f32 	%f134, %f132, %f133;
	ld.global.f32 	%f135, [%rd82+760];
	add.f32 	%f136, %f134, %f135;
	ld.global.f32 	%f137, [%rd82+800];
	add.f32 	%f138, %f136, %f137;
	ld.global.f32 	%f139, [%rd82+840];
	add.f32 	%f140, %f138, %f139;
	ld.global.f32 	%f141, [%rd82+880];
	add.f32 	%f142, %f140, %f141;
	ld.global.f32 	%f143, [%rd82+920];
	add.f32 	%f144, %f142, %f143;
	ld.global.f32 	%f145, [%rd82+960];
	add.f32 	%f146, %f144, %f145;
	ld.global.f32 	%f147, [%rd82+1000];
	add.f32 	%f148, %f146, %f147;
	ld.global.f32 	%f149, [%rd82+1040];
	add.f32 	%f150, %f148, %f149;
	ld.global.f32 	%f151, [%rd82+1080];
	add.f32 	%f152, %f150, %f151;
	ld.global.f32 	%f153, [%rd82+1120];
	add.f32 	%f154, %f152, %f153;
	ld.global.f32 	%f155, [%rd82+1160];
	add.f32 	%f156, %f154, %f155;
	ld.global.f32 	%f157, [%rd82+1200];
	add.f32 	%f158, %f156, %f157;
	ld.global.f32 	%f159, [%rd82+1240];
	add.f32 	%f160, %f158, %f159;
	cvta.to.global.u64 	%rd83, %rd6;
	add.s64 	%rd84, %rd83, %rd79;
	st.global.f32 	[%rd84], %f160;
$L__BB1_3:
	setp.gt.s32 	%p3, %r1, 100351;
	@%p3 bra 	$L__BB1_6;
	cvta.to.global.u64 	%rd85, %rd7;
	mul.hi.s32 	%r42, %r1, 1402438301;
	shr.u32 	%r43, %r42, 31;
	shr.s32 	%r44, %r42, 8;
	add.s32 	%r45, %r44, %r43;
	mul.lo.s32 	%r46, %r45, 784;
	sub.s32 	%r47, %r1, %r46;
	mul.wide.s32 	%rd86, %r45, 4;
	add.s64 	%rd87, %rd2, %rd86;
	ld.global.f32 	%f161, [%rd87];
	mul.wide.s32 	%rd88, %r47, 4;
	add.s64 	%rd89, %rd85, %rd88;
	ld.global.f32 	%f162, [%rd89];
	fma.rn.f32 	%f163, %f161, %f162, 0f00000000;
	ld.global.f32 	%f164, [%rd87+512];
	add.s32 	%r48, %r47, 784;
	mul.wide.u32 	%rd90, %r48, 4;
	add.s64 	%rd91, %rd85, %rd90;
	ld.global.f32 	%f165, [%rd91];
	fma.rn.f32 	%f166, %f164, %f165, %f163;
	ld.global.f32 	%f167, [%rd87+1024];
	add.s32 	%r49, %r47, 1568;
	mul.wide.u32 	%rd92, %r49, 4;
	add.s64 	%rd93, %rd85, %rd92;
	ld.global.f32 	%f168, [%rd93];
	fma.rn.f32 	%f169, %f167, %f168, %f166;
	ld.global.f32 	%f170, [%rd87+1536];
	add.s32 	%r50, %r47, 2352;
	mul.wide.u32 	%rd94, %r50, 4;
	add.s64 	%rd95, %rd85, %rd94;
	ld.global.f32 	%f171, [%rd95];
	fma.rn.f32 	%f172, %f170, %f171, %f169;
	ld.global.f32 	%f173, [%rd87+2048];
	add.s32 	%r51, %r47, 3136;
	mul.wide.u32 	%rd96, %r51, 4;
	add.s64 	%rd97, %rd85, %rd96;
	ld.global.f32 	%f174, [%rd97];
	fma.rn.f32 	%f175, %f173, %f174, %f172;
	ld.global.f32 	%f176, [%rd87+2560];
	add.s32 	%r52, %r47, 3920;
	mul.wide.u32 	%rd98, %r52, 4;
	add.s64 	%rd99, %rd85, %rd98;
	ld.global.f32 	%f177, [%rd99];
	fma.rn.f32 	%f178, %f176, %f177, %f175;
	ld.global.f32 	%f179, [%rd87+3072];
	add.s32 	%r53, %r47, 4704;
	mul.wide.u32 	%rd100, %r53, 4;
	add.s64 	%rd101, %rd85, %rd100;
	ld.global.f32 	%f180, [%rd101];
	fma.rn.f32 	%f181, %f179, %f180, %f178;
	ld.global.f32 	%f182, [%rd87+3584];
	add.s32 	%r54, %r47, 5488;
	mul.wide.u32 	%rd102, %r54, 4;
	add.s64 	%rd103, %rd85, %rd102;
	ld.global.f32 	%f183, [%rd103];
	fma.rn.f32 	%f184, %f182, %f183, %f181;
	ld.global.f32 	%f185, [%rd87+4096];
	add.s32 	%r55, %r47, 6272;
	mul.wide.u32 	%rd104, %r55, 4;
	add.s64 	%rd105, %rd85, %rd104;
	ld.global.f32 	%f186, [%rd105];
	fma.rn.f32 	%f187, %f185, %f186, %f184;
	ld.global.f32 	%f188, [%rd87+4608];
	add.s32 	%r56, %r47, 7056;
	mul.wide.u32 	%rd106, %r56, 4;
	add.s64 	%rd107, %rd85, %rd106;
	ld.global.f32 	%f189, [%rd107];
	fma.rn.f32 	%f190, %f188, %f189, %f187;
	ld.global.f32 	%f191, [%rd87+5120];
	add.s32 	%r57, %r47, 7840;
	mul.wide.u32 	%rd108, %r57, 4;
	add.s64 	%rd109, %rd85, %rd108;
	ld.global.f32 	%f192, [%rd109];
	fma.rn.f32 	%f193, %f191, %f192, %f190;
	ld.global.f32 	%f194, [%rd87+5632];
	add.s32 	%r58, %r47, 8624;
	mul.wide.u32 	%rd110, %r58, 4;
	add.s64 	%rd111, %rd85, %rd110;
	ld.global.f32 	%f195, [%rd111];
	fma.rn.f32 	%f196, %f194, %f195, %f193;
	ld.global.f32 	%f197, [%rd87+6144];
	add.s32 	%r59, %r47, 9408;
	mul.wide.u32 	%rd112, %r59, 4;
	add.s64 	%rd113, %rd85, %rd112;
	ld.global.f32 	%f198, [%rd113];
	fma.rn.f32 	%f199, %f197, %f198, %f196;
	ld.global.f32 	%f200, [%rd87+6656];
	add.s32 	%r60, %r47, 10192;
	mul.wide.u32 	%rd114, %r60, 4;
	add.s64 	%rd115, %rd85, %rd114;
	ld.global.f32 	%f201, [%rd115];
	fma.rn.f32 	%f202, %f200, %f201, %f199;
	ld.global.f32 	%f203, [%rd87+7168];
	add.s32 	%r61, %r47, 10976;
	mul.wide.u32 	%rd116, %r61, 4;
	add.s64 	%rd117, %rd85, %rd116;
	ld.global.f32 	%f204, [%rd117];
	fma.rn.f32 	%f205, %f203, %f204, %f202;
	ld.global.f32 	%f206, [%rd87+7680];
	add.s32 	%r62, %r47, 11760;
	mul.wide.u32 	%rd118, %r62, 4;
	add.s64 	%rd119, %rd85, %rd118;
	ld.global.f32 	%f207, [%rd119];
	fma.rn.f32 	%f208, %f206, %f207, %f205;
	ld.global.f32 	%f209, [%rd87+8192];
	add.s32 	%r63, %r47, 12544;
	mul.wide.u32 	%rd120, %r63, 4;
	add.s64 	%rd121, %rd85, %rd120;
	ld.global.f32 	%f210, [%rd121];
	fma.rn.f32 	%f211, %f209, %f210, %f208;
	ld.global.f32 	%f212, [%rd87+8704];
	add.s32 	%r64, %r47, 13328;
	mul.wide.u32 	%rd122, %r64, 4;
	add.s64 	%rd123, %rd85, %rd122;
	ld.global.f32 	%f213, [%rd123];
	fma.rn.f32 	%f214, %f212, %f213, %f211;
	ld.global.f32 	%f215, [%rd87+9216];
	add.s32 	%r65, %r47, 14112;
	mul.wide.u32 	%rd124, %r65, 4;
	add.s64 	%rd125, %rd85, %rd124;
	ld.global.f32 	%f216, [%rd125];
	fma.rn.f32 	%f217, %f215, %f216, %f214;
	ld.global.f32 	%f218, [%rd87+9728];
	add.s32 	%r66, %r47, 14896;
	mul.wide.u32 	%rd126, %r66, 4;
	add.s64 	%rd127, %rd85, %rd126;
	ld.global.f32 	%f219, [%rd127];
	fma.rn.f32 	%f220, %f218, %f219, %f217;
	ld.global.f32 	%f221, [%rd87+10240];
	add.s32 	%r67, %r47, 15680;
	mul.wide.u32 	%rd128, %r67, 4;
	add.s64 	%rd129, %rd85, %rd128;
	ld.global.f32 	%f222, [%rd129];
	fma.rn.f32 	%f223, %f221, %f222, %f220;
	ld.global.f32 	%f224, [%rd87+10752];
	add.s32 	%r68, %r47, 16464;
	mul.wide.u32 	%rd130, %r68, 4;
	add.s64 	%rd131, %rd85, %rd130;
	ld.global.f32 	%f225, [%rd131];
	fma.rn.f32 	%f226, %f224, %f225, %f223;
	ld.global.f32 	%f227, [%rd87+11264];
	add.s32 	%r69, %r47, 17248;
	mul.wide.u32 	%rd132, %r69, 4;
	add.s64 	%rd133, %rd85, %rd132;
	ld.global.f32 	%f228, [%rd133];
	fma.rn.f32 	%f229, %f227, %f228, %f226;
	ld.global.f32 	%f230, [%rd87+11776];
	add.s32 	%r70, %r47, 18032;
	mul.wide.u32 	%rd134, %r70, 4;
	add.s64 	%rd135, %rd85, %rd134;
	ld.global.f32 	%f231, [%rd135];
	fma.rn.f32 	%f232, %f230, %f231, %f229;
	ld.global.f32 	%f233, [%rd87+12288];
	add.s32 	%r71, %r47, 18816;
	mul.wide.u32 	%rd136, %r71, 4;
	add.s64 	%rd137, %rd85, %rd136;
	ld.global.f32 	%f234, [%rd137];
	fma.rn.f32 	%f235, %f233, %f234, %f232;
	ld.global.f32 	%f236, [%rd87+12800];
	add.s32 	%r72, %r47, 19600;
	mul.wide.u32 	%rd138, %r72, 4;
	add.s64 	%rd139, %rd85, %rd138;
	ld.global.f32 	%f237, [%rd139];
	fma.rn.f32 	%f238, %f236, %f237, %f235;
	ld.global.f32 	%f239, [%rd87+13312];
	add.s32 	%r73, %r47, 20384;
	mul.wide.u32 	%rd140, %r73, 4;
	add.s64 	%rd141, %rd85, %rd140;
	ld.global.f32 	%f240, [%rd141];
	fma.rn.f32 	%f241, %f239, %f240, %f238;
	ld.global.f32 	%f242, [%rd87+13824];
	add.s32 	%r74, %r47, 21168;
	mul.wide.u32 	%rd142, %r74, 4;
	add.s64 	%rd143, %rd85, %rd142;
	ld.global.f32 	%f243, [%rd143];
	fma.rn.f32 	%f244, %f242, %f243, %f241;
	ld.global.f32 	%f245, [%rd87+14336];
	add.s32 	%r75, %r47, 21952;
	mul.wide.u32 	%rd144, %r75, 4;
	add.s64 	%rd145, %rd85, %rd144;
	ld.global.f32 	%f246, [%rd145];
	fma.rn.f32 	%f247, %f245, %f246, %f244;
	ld.global.f32 	%f248, [%rd87+14848];
	add.s32 	%r76, %r47, 22736;
	mul.wide.u32 	%rd146, %r76, 4;
	add.s64 	%rd147, %rd85, %rd146;
	ld.global.f32 	%f249, [%rd147];
	fma.rn.f32 	%f250, %f248, %f249, %f247;
	ld.global.f32 	%f251, [%rd87+15360];
	add.s32 	%r77, %r47, 23520;
	mul.wide.u32 	%rd148, %r77, 4;
	add.s64 	%rd149, %rd85, %rd148;
	ld.global.f32 	%f252, [%rd149];
	fma.rn.f32 	%f253, %f251, %f252, %f250;
	ld.global.f32 	%f254, [%rd87+15872];
	add.s32 	%r78, %r47, 24304;
	mul.wide.u32 	%rd150, %r78, 4;
	add.s64 	%rd151, %rd85, %rd150;
	ld.global.f32 	%f255, [%rd151];
	fma.rn.f32 	%f256, %f254, %f255, %f253;
	cvta.to.global.u64 	%rd152, %rd3;
	mul.wide.s32 	%rd153, %r1, 4;
	add.s64 	%rd154, %rd152, %rd153;
	st.global.f32 	[%rd154], %f256;
	setp.gt.s32 	%p4, %r1, 127;
	@%p4 bra 	$L__BB1_6;
	add.s64 	%rd156, %rd2, %rd153;
	ld.global.f32 	%f257, [%rd156];
	add.f32 	%f258, %f257, 0f00000000;
	ld.global.f32 	%f259, [%rd156+512];
	add.f32 	%f260, %f258, %f259;
	ld.global.f32 	%f261, [%rd156+1024];
	add.f32 	%f262, %f260, %f261;
	ld.global.f32 	%f263, [%rd156+1536];
	add.f32 	%f264, %f262, %f263;
	ld.global.f32 	%f265, [%rd156+2048];
	add.f32 	%f266, %f264, %f265;
	ld.global.f32 	%f267, [%rd156+2560];
	add.f32 	%f268, %f266, %f267;
	ld.global.f32 	%f269, [%rd156+3072];
	add.f32 	%f270, %f268, %f269;
	ld.global.f32 	%f271, [%rd156+3584];
	add.f32 	%f272, %f270, %f271;
	ld.global.f32 	%f273, [%rd156+4096];
	add.f32 	%f274, %f272, %f273;
	ld.global.f32 	%f275, [%rd156+4608];
	add.f32 	%f276, %f274, %f275;
	ld.global.f32 	%f277, [%rd156+5120];
	add.f32 	%f278, %f276, %f277;
	ld.global.f32 	%f279, [%rd156+5632];
	add.f32 	%f280, %f278, %f279;
	ld.global.f32 	%f281, [%rd156+6144];
	add.f32 	%f282, %f280, %f281;
	ld.global.f32 	%f283, [%rd156+6656];
	add.f32 	%f284, %f282, %f283;
	ld.global.f32 	%f285, [%rd156+7168];
	add.f32 	%f286, %f284, %f285;
	ld.global.f32 	%f287, [%rd156+7680];
	add.f32 	%f288, %f286, %f287;
	ld.global.f32 	%f289, [%rd156+8192];
	add.f32 	%f290, %f288, %f289;
	ld.global.f32 	%f291, [%rd156+8704];
	add.f32 	%f292, %f290, %f291;
	ld.global.f32 	%f293, [%rd156+9216];
	add.f32 	%f294, %f292, %f293;
	ld.global.f32 	%f295, [%rd156+9728];
	add.f32 	%f296, %f294, %f295;
	ld.global.f32 	%f297, [%rd156+10240];
	add.f32 	%f298, %f296, %f297;
	ld.global.f32 	%f299, [%rd156+10752];
	add.f32 	%f300, %f298, %f299;
	ld.global.f32 	%f301, [%rd156+11264];
	add.f32 	%f302, %f300, %f301;
	ld.global.f32 	%f303, [%rd156+11776];
	add.f32 	%f304, %f302, %f303;
	ld.global.f32 	%f305, [%rd156+12288];
	add.f32 	%f306, %f304, %f305;
	ld.global.f32 	%f307, [%rd156+12800];
	add.f32 	%f308, %f306, %f307;
	ld.global.f32 	%f309, [%rd156+13312];
	add.f32 	%f310, %f308, %f309;
	ld.global.f32 	%f311, [%rd156+13824];
	add.f32 	%f312, %f310, %f311;
	ld.global.f32 	%f313, [%rd156+14336];
	add.f32 	%f314, %f312, %f313;
	ld.global.f32 	%f315, [%rd156+14848];
	add.f32 	%f316, %f314, %f315;
	ld.global.f32 	%f317, [%rd156+15360];
	add.f32 	%f318, %f316, %f317;
	ld.global.f32 	%f319, [%rd156+15872];
	add.f32 	%f320, %f318, %f319;
	cvta.to.global.u64 	%rd157, %rd5;
	add.s64 	%rd158, %rd157, %rd153;
	st.global.f32 	[%rd158], %f320;
$L__BB1_6:
	ret;

}
	// .globl	_Z14update_weightsP19NeuralNetworkDevicePfS1_S1_S1_
.visible .entry _Z14update_weightsP19NeuralNetworkDevicePfS1_S1_S1_(
	.param .u64 .ptr .align 1 _Z14update_weightsP19NeuralNetworkDevicePfS1_S1_S1__param_0,
	.param .u64 .ptr .align 1 _Z14update_weightsP19NeuralNetworkDevicePfS1_S1_S1__param_1,
	.param .u64 .ptr .align 1 _Z14update_weightsP19NeuralNetworkDevicePfS1_S1_S1__param_2,
	.param .u64 .ptr .align 1 _Z14update_weightsP19NeuralNetworkDevicePfS1_S1_S1__param_3,
	.param .u64 .ptr .align 1 _Z14update_weightsP19NeuralNetworkDevicePfS1_S1_S1__param_4
)
{
	.reg .pred 	%p<5>;
	.reg .b32 	%r<5>;
	.reg .b32 	%f<13>;
	.reg .b64 	%rd<31>;
	.reg .b64 	%fd<17>;

	ld.param.u64 	%rd6, [_Z14update_weightsP19NeuralNetworkDevicePfS1_S1_S1__param_0];
	ld.param.u64 	%rd2, [_Z14update_weightsP19NeuralNetworkDevicePfS1_S1_S1__param_1];
	ld.param.u64 	%rd3, [_Z14update_weightsP19NeuralNetworkDevicePfS1_S1_S1__param_2];
	ld.param.u64 	%rd4, [_Z14update_weightsP19NeuralNetworkDevicePfS1_S1_S1__param_3];
	ld.param.u64 	%rd5, [_Z14update_weightsP19NeuralNetworkDevicePfS1_S1_S1__param_4];
	cvta.to.global.u64 	%rd1, %rd6;
	mov.u32 	%r2, %ctaid.x;
	mov.u32 	%r3, %ntid.x;
	mov.u32 	%r4, %tid.x;
	mad.lo.s32 	%r1, %r2, %r3, %r4;
	setp.gt.s32 	%p1, %r1, 100351;
	@%p1 bra 	$L__BB2_5;
	cvta.to.global.u64 	%rd7, %rd2;
	mul.wide.s32 	%rd8, %r1, 4;
	add.s64 	%rd9, %rd7, %rd8;
	ld.global.f32 	%f1, [%rd9];
	cvt.f64.f32 	%fd1, %f1;
	mul.f64 	%fd2, %fd1, 0dBF847AE147AE147B;
	ld.global.u64 	%rd10, [%rd1];
	cvta.to.global.u64 	%rd11, %rd10;
	add.s64 	%rd12, %rd11, %rd8;
	ld.global.f32 	%f2, [%rd12];
	cvt.f64.f32 	%fd3, %f2;
	fma.rn.f64 	%fd4, %fd2, 0d3FA0000000000000, %fd3;
	cvt.rn.f32.f64 	%f3, %fd4;
	st.global.f32 	[%rd12], %f3;
	setp.gt.s32 	%p2, %r1, 1279;
	@%p2 bra 	$L__BB2_5;
	cvta.to.global.u64 	%rd13, %rd3;
	add.s64 	%rd15, %rd13, %rd8;
	ld.global.f32 	%f4, [%rd15];
	cvt.f64.f32 	%fd5, %f4;
	mul.f64 	%fd6, %fd5, 0dBF847AE147AE147B;
	ld.global.u64 	%rd16, [%rd1+8];
	cvta.to.global.u64 	%rd17, %rd16;
	add.s64 	%rd18, %rd17, %rd8;
	ld.global.f32 	%f5, [%rd18];
	cvt.f64.f32 	%fd7, %f5;
	fma.rn.f64 	%fd8, %fd6, 0d3FA0000000000000, %fd7;
	cvt.rn.f32.f64 	%f6, %fd8;
	st.global.f32 	[%rd18], %f6;
	setp.gt.s32 	%p3, %r1, 127;
	@%p3 bra 	$L__BB2_5;
	cvta.to.global.u64 	%rd19, %rd4;
	add.s64 	%rd21, %rd19, %rd8;
	ld.global.f32 	%f7, [%rd21];
	cvt.f64.f32 	%fd9, %f7;
	mul.f64 	%fd10, %fd9, 0dBF847AE147AE147B;
	ld.global.u64 	%rd22, [%rd1+16];
	cvta.to.global.u64 	%rd23, %rd22;
	add.s64 	%rd24, %rd23, %rd8;
	ld.global.f32 	%f8, [%rd24];
	cvt.f64.f32 	%fd11, %f8;
	fma.rn.f64 	%fd12, %fd10, 0d3FA0000000000000, %fd11;
	cvt.rn.f32.f64 	%f9, %fd12;
	st.global.f32 	[%rd24], %f9;
	setp.gt.s32 	%p4, %r1, 9;
	@%p4 bra 	$L__BB2_5;
	cvta.to.global.u64 	%rd25, %rd5;
	add.s64 	%rd27, %rd25, %rd8;
	ld.global.f32 	%f10, [%rd27];
	cvt.f64.f32 	%fd13, %f10;
	mul.f64 	%fd14, %fd13, 0dBF847AE147AE147B;
	ld.global.u64 	%rd28, [%rd1+24];
	cvta.to.global.u64 	%rd29, %rd28;
	add.s64 	%rd30, %rd29, %rd8;
	ld.global.f32 	%f11, [%rd30];
	cvt.f64.f32 	%fd15, %f11;
	fma.rn.f64 	%fd16, %fd14, 0d3FA0000000000000, %fd15;
	cvt.rn.f32.f64 	%f12, %fd16;
	st.global.f32 	[%rd30], %f12;
$L__BB2_5:
	ret;

}
	// .globl	_Z12find_correctPKfS0_Pii
.visible .entry _Z12find_correctPKfS0_Pii(
	.param .u64 .ptr .align 1 _Z12find_correctPKfS0_Pii_param_0,
	.param .u64 .ptr .align 1 _Z12find_correctPKfS0_Pii_param_1,
	.param .u64 .ptr .align 1 _Z12find_correctPKfS0_Pii_param_2,
	.param .u32 _Z12find_correctPKfS0_Pii_param_3
)
{
	.reg .pred 	%p<26>;
	.reg .b32 	%r<32>;
	.reg .b32 	%f<37>;
	.reg .b64 	%rd<26>;

	ld.param.u64 	%rd1, [_Z12find_correctPKfS0_Pii_param_0];
	ld.param.u64 	%rd2, [_Z12find_correctPKfS0_Pii_param_1];
	ld.param.u64 	%rd3, [_Z12find_correctPKfS0_Pii_param_2];
	ld.param.u32 	%r2, [_Z12find_correctPKfS0_Pii_param_3];
	mov.u32 	%r3, %ctaid.x;
	mov.u32 	%r4, %ntid.x;
	mov.u32 	%r5, %tid.x;
	mad.lo.s32 	%r1, %r3, %r4, %r5;
	setp.ge.s32 	%p1, %r1, %r2;
	@%p1 bra 	$L__BB3_3;
	cvta.to.global.u64 	%rd4, %rd1;
	cvta.to.global.u64 	%rd5, %rd2;
	mul.lo.s32 	%r6, %r1, 10;
	mul.wide.s32 	%rd6, %r6, 4;
	add.s64 	%rd7, %rd4, %rd6;
	add.s64 	%rd8, %rd5, %rd6;
	ld.global.f32 	%f1, [%rd7];
	ld.global.f32 	%f2, [%rd7+4];
	setp.gt.f32 	%p2, %f2, %f1;
	selp.u32 	%r7, 1, 0, %p2;
	selp.f32 	%f3, %f2, %f1, %p2;
	ld.global.f32 	%f4, [%rd7+8];
	setp.gt.f32 	%p3, %f4, %f3;
	selp.b32 	%r8, 2, %r7, %p3;
	selp.f32 	%f5, %f4, %f3, %p3;
	ld.global.f32 	%f6, [%rd7+12];
	setp.gt.f32 	%p4, %f6, %f5;
	selp.b32 	%r9, 3, %r8, %p4;
	selp.f32 	%f7, %f6, %f5, %p4;
	ld.global.f32 	%f8, [%rd7+16];
	setp.gt.f32 	%p5, %f8, %f7;
	selp.b32 	%r10, 4, %r9, %p5;
	selp.f32 	%f9, %f8, %f7, %p5;
	ld.global.f32 	%f10, [%rd7+20];
	setp.gt.f32 	%p6, %f10, %f9;
	selp.b32 	%r11, 5, %r10, %p6;
	selp.f32 	%f11, %f10, %f9, %p6;
	ld.global.f32 	%f12, [%rd7+24];
	setp.gt.f32 	%p7, %f12, %f11;
	selp.b32 	%r12, 6, %r11, %p7;
	selp.f32 	%f13, %f12, %f11, %p7;
	ld.global.f32 	%f14, [%rd7+28];
	setp.gt.f32 	%p8, %f14, %f13;
	selp.b32 	%r13, 7, %r12, %p8;
	selp.f32 	%f15, %f14, %f13, %p8;
	ld.global.f32 	%f16, [%rd7+32];
	setp.gt.f32 	%p9, %f16, %f15;
	selp.f32 	%f17, %f16, %f15, %p9;
	ld.global.f32 	%f18, [%rd7+36];
	setp.gt.f32 	%p10, %f18, %f17;
	ld.global.f32 	%f19, [%rd8+4];
	ld.global.f32 	%f20, [%rd8];
	setp.gt.f32 	%p11, %f19, %f20;
	selp.u32 	%r14, 1, 0, %p11;
	ld.global.f32 	%f21, [%rd8+8];
	mul.wide.u32 	%rd9, %r14, 4;
	add.s64 	%rd10, %rd8, %rd9;
	ld.global.f32 	%f22, [%rd10];
	setp.gt.f32 	%p12, %f21, %f22;
	selp.b32 	%r15, 2, %r14, %p12;
	ld.global.f32 	%f23, [%rd8+12];
	mul.wide.u32 	%rd11, %r15, 4;
	add.s64 	%rd12, %rd8, %rd11;
	ld.global.f32 	%f24, [%rd12];
	setp.gt.f32 	%p13, %f23, %f24;
	selp.b32 	%r16, 3, %r15, %p13;
	ld.global.f32 	%f25, [%rd8+16];
	mul.wide.u32 	%rd13, %r16, 4;
	add.s64 	%rd14, %rd8, %rd13;
	ld.global.f32 	%f26, [%rd14];
	setp.gt.f32 	%p14, %f25, %f26;
	selp.b32 	%r17, 4, %r16, %p14;
	ld.global.f32 	%f27, [%rd8+20];
	mul.wide.u32 	%rd15, %r17, 4;
	add.s64 	%rd16, %rd8, %rd15;
	ld.global.f32 	%f28, [%rd16];
	setp.gt.f32 	%p15, %f27, %f28;
	selp.b32 	%r18, 5, %r17, %p15;
	ld.global.f32 	%f29, [%rd8+24];
	mul.wide.u32 	%rd17, %r18, 4;
	add.s64 	%rd18, %rd8, %rd17;
	ld.global.f32 	%f30, [%rd18];
	setp.gt.f32 	%p16, %f29, %f30;
	selp.b32 	%r19, 6, %r18, %p16;
	ld.global.f32 	%f31, [%rd8+28];
	mul.wide.u32 	%rd19, %r19, 4;
	add.s64 	%rd20, %rd8, %rd19;
	ld.global.f32 	%f32, [%rd20];
	setp.gt.f32 	%p17, %f31, %f32;
	selp.b32 	%r20, 7, %r19, %p17;
	ld.global.f32 	%f33, [%rd8+32];
	mul.wide.u32 	%rd21, %r20, 4;
	add.s64 	%rd22, %rd8, %rd21;
	ld.global.f32 	%f34, [%rd22];
	setp.gt.f32 	%p18, %f33, %f34;
	selp.b32 	%r21, 8, %r20, %p18;
	ld.global.f32 	%f35, [%rd8+36];
	mul.wide.u32 	%rd23, %r21, 4;
	add.s64 	%rd24, %rd8, %rd23;
	ld.global.f32 	%f36, [%rd24];
	setp.gt.f32 	%p19, %f35, %f36;
	setp.leu.f32 	%p20, %f35, %f36;
	setp.eq.s32 	%p21, %r13, %r21;
	selp.u32 	%r22, -1, 0, %p21;
	selp.u32 	%r23, -1, 0, %p18;
	selp.b32 	%r24, %r23, %r22, %p9;
	and.b32  	%r26, %r24, 1;
	setp.eq.b32 	%p22, %r26, 1;
	and.pred  	%p23, %p20, %p22;
	selp.u32 	%r27, -1, 0, %p23;
	selp.u32 	%r28, -1, 0, %p19;
	selp.b32 	%r29, %r28, %r27, %p10;
	and.b32  	%r30, %r29, 1;
	setp.eq.b32 	%p24, %r30, 1;
	not.pred 	%p25, %p24;
	@%p25 bra 	$L__BB3_3;
	cvta.to.global.u64 	%rd25, %rd3;
	atom.global.add.u32 	%r31, [%rd25], 1;
$L__BB3_3:
	ret;

}
	// .globl	_Z11statsKernelPKfS0_iiPfPi
.visible .entry _Z11statsKernelPKfS0_iiPfPi(
	.param .u64 .ptr .align 1 _Z11statsKernelPKfS0_iiPfPi_param_0,
	.param .u64 .ptr .align 1 _Z11statsKernelPKfS0_iiPfPi_param_1,
	.param .u32 _Z11statsKernelPKfS0_iiPfPi_param_2,
	.param .u32 _Z11statsKernelPKfS0_iiPfPi_param_3,
	.param .u64 .ptr .align 1 _Z11statsKernelPKfS0_iiPfPi_param_4,
	.param .u64 .ptr .align 1 _Z11statsKernelPKfS0_iiPfPi_param_5
)
{
	.reg .pred 	%p<70>;
	.reg .b32 	%r<149>;
	.reg .b32 	%f<254>;
	.reg .b64 	%rd<107>;

	ld.param.u64 	%rd17, [_Z11statsKernelPKfS0_iiPfPi_param_0];
	ld.param.u64 	%rd18, [_Z11statsKernelPKfS0_iiPfPi_param_1];
	ld.param.u32 	%r48, [_Z11statsKernelPKfS0_iiPfPi_param_2];
	ld.param.u32 	%r47, [_Z11statsKernelPKfS0_iiPfPi_param_3];
	ld.param.u64 	%rd19, [_Z11statsKernelPKfS0_iiPfPi_param_4];
	ld.param.u64 	%rd20, [_Z11statsKernelPKfS0_iiPfPi_param_5];
	mov.u32 	%r49, %ctaid.x;
	mov.u32 	%r50, %ntid.x;
	mov.u32 	%r51, %tid.x;
	mad.lo.s32 	%r1, %r49, %r50, %r51;
	setp.ge.s32 	%p1, %r1, %r48;
	@%p1 bra 	$L__BB4_24;
	cvta.to.global.u64 	%rd1, %rd17;
	cvta.to.global.u64 	%rd2, %rd18;
	mul.lo.s32 	%r2, %r47, %r1;
	mul.wide.s32 	%rd21, %r2, 4;
	add.s64 	%rd3, %rd1, %rd21;
	add.s64 	%rd4, %rd2, %rd21;
	setp.lt.s32 	%p2, %r47, 1;
	mov.f32 	%f252, 0f00000000;
	@%p2 bra 	$L__BB4_10;
	and.b32  	%r3, %r47, 3;
	setp.lt.u32 	%p3, %r47, 4;
	mov.f32 	%f252, 0f00000000;
	mov.b32 	%r126, 0;
	@%p3 bra 	$L__BB4_5;
	and.b32  	%r126, %r47, 2147483644;
	neg.s32 	%r128, %r126;
	add.s64 	%rd23, %rd21, 8;
	add.s64 	%rd104, %rd2, %rd23;
	add.s64 	%rd103, %rd1, %rd23;
	mov.f32 	%f252, 0f00000000;
$L__BB4_4:
	.pragma "nounroll";
	ld.global.nc.f32 	%f14, [%rd104+-8];
	ld.global.nc.f32 	%f15, [%rd103+-8];
	setp.lt.f32 	%p4, %f15, 0f00800000;
	mul.f32 	%f16, %f15, 0f4B000000;
	selp.f32 	%f17, %f16, %f15, %p4;
	selp.f32 	%f18, 0fC1B80000, 0f00000000, %p4;
	mov.b32 	%r53, %f17;
	add.s32 	%r54, %r53, -1059760811;
	and.b32  	%r55, %r54, -8388608;
	sub.s32 	%r56, %r53, %r55;
	mov.b32 	%f19, %r56;
	cvt.rn.f32.s32 	%f20, %r55;
	fma.rn.f32 	%f21, %f20, 0f34000000, %f18;
	add.f32 	%f22, %f19, 0fBF800000;
	fma.rn.f32 	%f23, %f22, 0fBE055027, 0f3E1039F6;
	fma.rn.f32 	%f24, %f23, %f22, 0fBDF8CDCC;
	fma.rn.f32 	%f25, %f24, %f22, 0f3E0F2955;
	fma.rn.f32 	%f26, %f25, %f22, 0fBE2AD8B9;
	fma.rn.f32 	%f27, %f26, %f22, 0f3E4CED0B;
	fma.rn.f32 	%f28, %f27, %f22, 0fBE7FFF22;
	fma.rn.f32 	%f29, %f28, %f22, 0f3EAAAA78;
	fma.rn.f32 	%f30, %f29, %f22, 0fBF000000;
	mul.f32 	%f31, %f22, %f30;
	fma.rn.f32 	%f32, %f31, %f22, %f22;
	fma.rn.f32 	%f33, %f21, 0f3F317218, %f32;
	setp.gt.u32 	%p5, %r53, 2139095039;
	fma.rn.f32 	%f34, %f17, 0f7F800000, 0f7F800000;
	selp.f32 	%f35, %f34, %f33, %p5;
	setp.eq.f32 	%p6, %f17, 0f00000000;
	selp.f32 	%f36, 0fFF800000, %f35, %p6;
	mul.f32 	%f37, %f14, %f36;
	sub.f32 	%f38, %f252, %f37;
	ld.global.nc.f32 	%f39, [%rd104+-4];
	ld.global.nc.f32 	%f40, [%rd103+-4];
	setp.lt.f32 	%p7, %f40, 0f00800000;
	mul.f32 	%f41, %f40, 0f4B000000;
	selp.f32 	%f42, %f41, %f40, %p7;
	selp.f32 	%f43, 0fC1B80000, 0f00000000, %p7;
	mov.b32 	%r57, %f42;
	add.s32 	%r58, %r57, -1059760811;
	and.b32  	%r59, %r58, -8388608;
	sub.s32 	%r60, %r57, %r59;
	mov.b32 	%f44, %r60;
	cvt.rn.f32.s32 	%f45, %r59;
	fma.rn.f32 	%f46, %f45, 0f34000000, %f43;
	add.f32 	%f47, %f44, 0fBF800000;
	fma.rn.f32 	%f48, %f47, 0fBE055027, 0f3E1039F6;
	fma.rn.f32 	%f49, %f48, %f47, 0fBDF8CDCC;
	fma.rn.f32 	%f50, %f49, %f47, 0f3E0F2955;
	fma.rn.f32 	%f51, %f50, %f47, 0fBE2AD8B9;
	fma.rn.f32 	%f52, %f51, %f47, 0f3E4CED0B;
	fma.rn.f32 	%f53, %f52, %f47, 0fBE7FFF22;
	fma.rn.f32 	%f54, %f53, %f47, 0f3EAAAA78;
	fma.rn.f32 	%f55, %f54, %f47, 0fBF000000;
	mul.f32 	%f56, %f47, %f55;
	fma.rn.f32 	%f57, %f56, %f47, %f47;
	fma.rn.f32 	%f58, %f46, 0f3F317218, %f57;
	setp.gt.u32 	%p8, %r57, 2139095039;
	fma.rn.f32 	%f59, %f42, 0f7F800000, 0f7F800000;
	selp.f32 	%f60, %f59, %f58, %p8;
	setp.eq.f32 	%p9, %f42, 0f00000000;
	selp.f32 	%f61, 0fFF800000, %f60, %p9;
	mul.f32 	%f62, %f39, %f61;
	sub.f32 	%f63, %f38, %f62;
	ld.global.nc.f32 	%f64, [%rd104];
	ld.global.nc.f32 	%f65, [%rd103];
	setp.lt.f32 	%p10, %f65, 0f00800000;
	mul.f32 	%f66, %f65, 0f4B000000;
	selp.f32 	%f67, %f66, %f65, %p10;
	selp.f32 	%f68, 0fC1B80000, 0f00000000, %p10;
	mov.b32 	%r61, %f67;
	add.s32 	%r62, %r61, -1059760811;
	and.b32  	%r63, %r62, -8388608;
	sub.s32 	%r64, %r61, %r63;
	mov.b32 	%f69, %r64;
	cvt.rn.f32.s32 	%f70, %r63;
	fma.rn.f32 	%f71, %f70, 0f34000000, %f68;
	add.f32 	%f72, %f69, 0fBF800000;
	fma.rn.f32 	%f73, %f72, 0fBE055027, 0f3E1039F6;
	fma.rn.f32 	%f74, %f73, %f72, 0fBDF8CDCC;
	fma.rn.f32 	%f75, %f74, %f72, 0f3E0F2955;
	fma.rn.f32 	%f76, %f75, %f72, 0fBE2AD8B9;
	fma.rn.f32 	%f77, %f76, %f72, 0f3E4CED0B;
	fma.rn.f32 	%f78, %f77, %f72, 0fBE7FFF22;
	fma.rn.f32 	%f79, %f78, %f72, 0f3EAAAA78;
	fma.rn.f32 	%f80, %f79, %f72, 0fBF000000;
	mul.f32 	%f81, %f72, %f80;
	fma.rn.f32 	%f82, %f81, %f72, %f72;
	fma.rn.f32 	%f83, %f71, 0f3F317218, %f82;
	setp.gt.u32 	%p11, %r61, 2139095039;
	fma.rn.f32 	%f84, %f67, 0f7F800000, 0f7F800000;
	selp.f32 	%f85, %f84, %f83, %p11;
	setp.eq.f32 	%p12, %f67, 0f00000000;
	selp.f32 	%f86, 0fFF800000, %f85, %p12;
	mul.f32 	%f87, %f64, %f86;
	sub.f32 	%f88, %f63, %f87;
	ld.global.nc.f32 	%f89, [%rd104+4];
	ld.global.nc.f32 	%f90, [%rd103+4];
	setp.lt.f32 	%p13, %f90, 0f00800000;
	mul.f32 	%f91, %f90, 0f4B000000;
	selp.f32 	%f92, %f91, %f90, %p13;
	selp.f32 	%f93, 0fC1B80000, 0f00000000, %p13;
	mov.b32 	%r65, %f92;
	add.s32 	%r66, %r65, -1059760811;
	and.b32  	%r67, %r66, -8388608;
	sub.s32 	%r68, %r65, %r67;
	mov.b32 	%f94, %r68;
	cvt.rn.f32.s32 	%f95, %r67;
	fma.rn.f32 	%f96, %f95, 0f34000000, %f93;
	add.f32 	%f97, %f94, 0fBF800000;
	fma.rn.f32 	%f98, %f97, 0fBE055027, 0f3E1039F6;
	fma.rn.f32 	%f99, %f98, %f97, 0fBDF8CDCC;
	fma.rn.f32 	%f100, %f99, %f97, 0f3E0F2955;
	fma.rn.f32 	%f101, %f100, %f97, 0fBE2AD8B9;
	fma.rn.f32 	%f102, %f101, %f97, 0f3E4CED0B;
	fma.rn.f32 	%f103, %f102, %f97, 0fBE7FFF22;
	fma.rn.f32 	%f104, %f103, %f97, 0f3EAAAA78;
	fma.rn.f32 	%f105, %f104, %f97, 0fBF000000;
	mul.f32 	%f106, %f97, %f105;
	fma.rn.f32 	%f107, %f106, %f97, %f97;
	fma.rn.f32 	%f108, %f96, 0f3F317218, %f107;
	setp.gt.u32 	%p14, %r65, 2139095039;
	fma.rn.f32 	%f109, %f92, 0f7F800000, 0f7F800000;
	selp.f32 	%f110, %f109, %f108, %p14;
	setp.eq.f32 	%p15, %f92, 0f00000000;
	selp.f32 	%f111, 0fFF800000, %f110, %p15;
	mul.f32 	%f112, %f89, %f111;
	sub.f32 	%f252, %f88, %f112;
	add.s32 	%r128, %r128, 4;
	add.s64 	%rd104, %rd104, 16;
	add.s64 	%rd103, %rd103, 16;
	setp.eq.s32 	%p16, %r128, 0;
	@%p16 bra 	$L__BB4_5;
	bra.uni 	$L__BB4_4;
$L__BB4_5:
	setp.eq.s32 	%p17, %r3, 0;
	@%p17 bra 	$L__BB4_10;
	setp.eq.s32 	%p18, %r3, 1;
	@%p18 bra 	$L__BB4_8;
	mul.wide.u32 	%rd24, %r126, 4;
	add.s64 	%rd25, %rd4, %rd24;
	ld.global.nc.f32 	%f114, [%rd25];
	add.s64 	%rd26, %rd3, %rd24;
	ld.global.nc.f32 	%f115, [%rd26];
	setp.lt.f32 	%p19, %f115, 0f00800000;
	mul.f32 	%f116, %f115, 0f4B000000;
	selp.f32 	%f117, %f116, %f115, %p19;
	selp.f32 	%f118, 0fC1B80000, 0f00000000, %p19;
	mov.b32 	%r69, %f117;
	add.s32 	%r70, %r69, -1059760811;
	and.b32  	%r71, %r70, -8388608;
	sub.s32 	%r72, %r69, %r71;
	mov.b32 	%f119, %r72;
	cvt.rn.f32.s32 	%f120, %r71;
	fma.rn.f32 	%f121, %f120, 0f34000000, %f118;
	add.f32 	%f122, %f119, 0fBF800000;
	fma.rn.f32 	%f123, %f122, 0fBE055027, 0f3E1039F6;
	fma.rn.f32 	%f124, %f123, %f122, 0fBDF8CDCC;
	fma.rn.f32 	%f125, %f124, %f122, 0f3E0F2955;
	fma.rn.f32 	%f126, %f125, %f122, 0fBE2AD8B9;
	fma.rn.f32 	%f127, %f126, %f122, 0f3E4CED0B;
	fma.rn.f32 	%f128, %f127, %f122, 0fBE7FFF22;
	fma.rn.f32 	%f129, %f128, %f122, 0f3EAAAA78;
	fma.rn.f32 	%f130, %f129, %f122, 0fBF000000;
	mul.f32 	%f131, %f122, %f130;
	fma.rn.f32 	%f132, %f131, %f122, %f122;
	fma.rn.f32 	%f133, %f121, 0f3F317218, %f132;
	setp.gt.u32 	%p20, %r69, 2139095039;
	fma.rn.f32 	%f134, %f117, 0f7F800000, 0f7F800000;
	selp.f32 	%f135, %f134, %f133, %p20;
	setp.eq.f32 	%p21, %f117, 0f00000000;
	selp.f32 	%f136, 0fFF800000, %f135, %p21;
	mul.f32 	%f137, %f114, %f136;
	sub.f32 	%f138, %f252, %f137;
	ld.global.nc.f32 	%f139, [%rd25+4];
	ld.global.nc.f32 	%f140, [%rd26+4];
	setp.lt.f32 	%p22, %f140, 0f00800000;
	mul.f32 	%f141, %f140, 0f4B000000;
	selp.f32 	%f142, %f141, %f140, %p22;
	selp.f32 	%f143, 0fC1B80000, 0f00000000, %p22;
	mov.b32 	%r73, %f142;
	add.s32 	%r74, %r73, -1059760811;
	and.b32  	%r75, %r74, -8388608;
	sub.s32 	%r76, %r73, %r75;
	mov.b32 	%f144, %r76;
	cvt.rn.f32.s32 	%f145, %r75;
	fma.rn.f32 	%f146, %f145, 0f34000000, %f143;
	add.f32 	%f147, %f144, 0fBF800000;
	fma.rn.f32 	%f148, %f147, 0fBE055027, 0f3E1039F6;
	fma.rn.f32 	%f149, %f148, %f147, 0fBDF8CDCC;
	fma.rn.f32 	%f150, %f149, %f147, 0f3E0F2955;
	fma.rn.f32 	%f151, %f150, %f147, 0fBE2AD8B9;
	fma.rn.f32 	%f152, %f151, %f147, 0f3E4CED0B;
	fma.rn.f32 	%f153, %f152, %f147, 0fBE7FFF22;
	fma.rn.f32 	%f154, %f153, %f147, 0f3EAAAA78;
	fma.rn.f32 	%f155, %f154, %f147, 0fBF000000;
	mul.f32 	%f156, %f147, %f155;
	fma.rn.f32 	%f157, %f156, %f147, %f147;
	fma.rn.f32 	%f158, %f146, 0f3F317218, %f157;
	setp.gt.u32 	%p23, %r73, 2139095039;
	fma.rn.f32 	%f159, %f142, 0f7F800000, 0f7F800000;
	selp.f32 	%f160, %f159, %f158, %p23;
	setp.eq.f32 	%p24, %f142, 0f00000000;
	selp.f32 	%f161, 0fFF800000, %f160, %p24;
	mul.f32 	%f162, %f139, %f161;
	sub.f32 	%f252, %f138, %f162;
	add.s32 	%r126, %r126, 2;
$L__BB4_8:
	and.b32  	%r77, %r47, 1;
	setp.eq.b32 	%p25, %r77, 1;
	not.pred 	%p26, %p25;
	@%p26 bra 	$L__BB4_10;
	mul.wide.u32 	%rd27, %r126, 4;
	add.s64 	%rd28, %rd4, %rd27;
	ld.global.nc.f32 	%f163, [%rd28];
	add.s64 	%rd29, %rd3, %rd27;
	ld.global.nc.f32 	%f164, [%rd29];
	setp.lt.f32 	%p27, %f164, 0f00800000;
	mul.f32 	%f165, %f164, 0f4B000000;
	selp.f32 	%f166, %f165, %f164, %p27;
	selp.f32 	%f167, 0fC1B80000, 0f00000000, %p27;
	mov.b32 	%r78, %f166;
	add.s32 	%r79, %r78, -1059760811;
	and.b32  	%r80, %r79, -8388608;
	sub.s32 	%r81, %r78, %r80;
	mov.b32 	%f168, %r81;
	cvt.rn.f32.s32 	%f169, %r80;
	fma.rn.f32 	%f170, %f169, 0f34000000, %f167;
	add.f32 	%f171, %f168, 0fBF800000;
	fma.rn.f32 	%f172, %f171, 0fBE055027, 0f3E1039F6;
	fma.rn.f32 	%f173, %f172, %f171, 0fBDF8CDCC;
	fma.rn.f32 	%f174, %f173, %f171, 0f3E0F2955;
	fma.rn.f32 	%f175, %f174, %f171, 0fBE2AD8B9;
	fma.rn.f32 	%f176, %f175, %f171, 0f3E4CED0B;
	fma.rn.f32 	%f177, %f176, %f171, 0fBE7FFF22;
	fma.rn.f32 	%f178, %f177, %f171, 0f3EAAAA78;
	fma.rn.f32 	%f179, %f178, %f171, 0fBF000000;
	mul.f32 	%f180, %f171, %f179;
	fma.rn.f32 	%f181, %f180, %f171, %f171;
	fma.rn.f32 	%f182, %f170, 0f3F317218, %f181;
	setp.gt.u32 	%p28, %r78, 2139095039;
	fma.rn.f32 	%f183, %f166, 0f7F800000, 0f7F800000;
	selp.f32 	%f184, %f183, %f182, %p28;
	setp.eq.f32 	%p29, %f166, 0f00000000;
	selp.f32 	%f185, 0fFF800000, %f184, %p29;
	mul.f32 	%f186, %f163, %f185;
	sub.f32 	%f252, %f252, %f186;
$L__BB4_10:
	setp.lt.s32 	%p30, %r47, 2;
	mov.b32 	%r147, 0;
	mov.u32 	%r148, %r147;
	@%p30 bra 	$L__BB4_23;
	add.s32 	%r9, %r47, -1;
	add.s32 	%r86, %r47, -2;
	and.b32  	%r10, %r9, 7;
	setp.lt.u32 	%p31, %r86, 7;
	mov.b32 	%r148, 0;
	mov.b32 	%r139, 1;
	mov.u32 	%r147, %r148;
	@%p31 bra 	$L__BB4_15;
	and.b32  	%r11, %r9, -8;
	add.s64 	%rd31, %rd21, 16;
	add.s64 	%rd106, %rd1, %rd31;
	add.s64 	%rd105, %rd2, %rd31;
	mov.b32 	%r129, 0;
	mov.u32 	%r148, %r129;
	mov.u32 	%r147, %r129;
$L__BB4_13:
	.pragma "nounroll";
	add.s32 	%r88, %r129, 1;
	ld.global.nc.f32 	%f187, [%rd106+-12];
	mul.wide.u32 	%rd32, %r147, 4;
	add.s64 	%rd33, %rd3, %rd32;
	ld.global.nc.f32 	%f188, [%rd33];
	setp.gt.f32 	%p32, %f187, %f188;
	selp.b32 	%r89, %r88, %r147, %p32;
	ld.global.nc.f32 	%f189, [%rd105+-12];
	mul.wide.u32 	%rd34, %r148, 4;
	add.s64 	%rd35, %rd4, %rd34;
	ld.global.nc.f32 	%f190, [%rd35];
	setp.gt.f32 	%p33, %f189, %f190;
	selp.b32 	%r90, %r88, %r148, %p33;
	ld.global.nc.f32 	%f191, [%rd106+-8];
	mul.wide.u32 	%rd36, %r89, 4;
	add.s64 	%rd37, %rd3, %rd36;
	ld.global.nc.f32 	%f192, [%rd37];
	setp.gt.f32 	%p34, %f191, %f192;
	add.s32 	%r91, %r129, 2;
	selp.b32 	%r92, %r91, %r89, %p34;
	ld.global.nc.f32 	%f193, [%rd105+-8];
	mul.wide.u32 	%rd38, %r90, 4;
	add.s64 	%rd39, %rd4, %rd38;
	ld.global.nc.f32 	%f194, [%rd39];
	setp.gt.f32 	%p35, %f193, %f194;
	selp.b32 	%r93, %r91, %r90, %p35;
	ld.global.nc.f32 	%f195, [%rd106+-4];
	mul.wide.u32 	%rd40, %r92, 4;
	add.s64 	%rd41, %rd3, %rd40;
	ld.global.nc.f32 	%f196, [%rd41];
	setp.gt.f32 	%p36, %f195, %f196;
	add.s32 	%r94, %r129, 3;
	selp.b32 	%r95, %r94, %r92, %p36;
	ld.global.nc.f32 	%f197, [%rd105+-4];
	mul.wide.u32 	%rd42, %r93, 4;
	add.s64 	%rd43, %rd4, %rd42;
	ld.global.nc.f32 	%f198, [%rd43];
	setp.gt.f32 	%p37, %f197, %f198;
	selp.b32 	%r96, %r94, %r93, %p37;
	ld.global.nc.f32 	%f199, [%rd106];
	mul.wide.u32 	%rd44, %r95, 4;
	add.s64 	%rd45, %rd3, %rd44;
	ld.global.nc.f32 	%f200, [%rd45];
	setp.gt.f32 	%p38, %f199, %f200;
	add.s32 	%r97, %r129, 4;
	selp.b32 	%r98, %r97, %r95, %p38;
	ld.global.nc.f32 	%f201, [%rd105];
	mul.wide.u32 	%rd46, %r96, 4;
	add.s64 	%rd47, %rd4, %rd46;
	ld.global.nc.f32 	%f202, [%rd47];
	setp.gt.f32 	%p39, %f201, %f202;
	selp.b32 	%r99, %r97, %r96, %p39;
	ld.global.nc.f32 	%f203, [%rd106+4];
	mul.wide.u32 	%rd48, %r98, 4;
	add.s64 	%rd49, %rd3, %rd48;
	ld.global.nc.f32 	%f204, [%rd49];
	setp.gt.f32 	%p40, %f203, %f204;
	add.s32 	%r100, %r129, 5;
	selp.b32 	%r101, %r100, %r98, %p40;
	ld.global.nc.f32 	%f205, [%rd105+4];
	mul.wide.u32 	%rd50, %r99, 4;
	add.s64 	%rd51, %rd4, %rd50;
	ld.global.nc.f32 	%f206, [%rd51];
	setp.gt.f32 	%p41, %f205, %f206;
	selp.b32 	%r102, %r100, %r99, %p41;
	ld.global.nc.f32 	%f207, [%rd106+8];
	mul.wide.u32 	%rd52, %r101, 4;
	add.s64 	%rd53, %rd3, %rd52;
	ld.global.nc.f32 	%f208, [%rd53];
	setp.gt.f32 	%p42, %f207, %f208;
	add.s32 	%r103, %r129, 6;
	selp.b32 	%r104, %r103, %r101, %p42;
	ld.global.nc.f32 	%f209, [%rd105+8];
	mul.wide.u32 	%rd54, %r102, 4;
	add.s64 	%rd55, %rd4, %rd54;
	ld.global.nc.f32 	%f210, [%rd55];
	setp.gt.f32 	%p43, %f209, %f210;
	selp.b32 	%r105, %r103, %r102, %p43;
	ld.global.nc.f32 	%f211, [%rd106+12];
	mul.wide.u32 	%rd56, %r104, 4;
	add.s64 	%rd57, %rd3, %rd56;
	ld.global.nc.f32 	%f212, [%rd57];
	setp.gt.f32 	%p44, %f211, %f212;
	add.s32 	%r106, %r129, 7;
	selp.b32 	%r107, %r106, %r104, %p44;
	ld.global.nc.f32 	%f213, [%rd105+12];
	mul.wide.u32 	%rd58, %r105, 4;
	add.s64 	%rd59, %rd4, %rd58;
	ld.global.nc.f32 	%f214, [%rd59];
	setp.gt.f32 	%p45, %f213, %f214;
	selp.b32 	%r108, %r106, %r105, %p45;
	ld.global.nc.f32 	%f215, [%rd106+16];
	mul.wide.u32 	%rd60, %r107, 4;
	add.s64 	%rd61, %rd3, %rd60;
	ld.global.nc.f32 	%f216, [%rd61];
	setp.gt.f32 	%p46, %f215, %f216;
	add.s32 	%r129, %r129, 8;
	selp.b32 	%r147, %r129, %r107, %p46;
	ld.global.nc.f32 	%f217, [%rd105+16];
	mul.wide.u32 	%rd62, %r108, 4;
	add.s64 	%rd63, %rd4, %rd62;
	ld.global.nc.f32 	%f218, [%rd63];
	setp.gt.f32 	%p47, %f217, %f218;
	selp.b32 	%r148, %r129, %r108, %p47;
	add.s64 	%rd106, %rd106, 32;
	add.s64 	%rd105, %rd105, 32;
	setp.ne.s32 	%p48, %r129, %r11;
	@%p48 bra 	$L__BB4_13;
	add.s32 	%r139, %r129, 1;
$L__BB4_15:
	setp.eq.s32 	%p49, %r10, 0;
	@%p49 bra 	$L__BB4_23;
	and.b32  	%r26, %r9, 3;
	setp.lt.u32 	%p50, %r10, 4;
	@%p50 bra 	$L__BB4_18;
	mul.wide.u32 	%rd64, %r139, 4;
	add.s64 	%rd65, %rd3, %rd64;
	ld.global.nc.f32 	%f219, [%rd65];
	mul.wide.u32 	%rd66, %r147, 4;
	add.s64 	%rd67, %rd3, %rd66;
	ld.global.nc.f32 	%f220, [%rd67];
	setp.gt.f32 	%p51, %f219, %f220;
	selp.b32 	%r110, %r139, %r147, %p51;
	add.s64 	%rd68, %rd4, %rd64;
	ld.global.nc.f32 	%f221, [%rd68];
	mul.wide.u32 	%rd69, %r148, 4;
	add.s64 	%rd70, %rd4, %rd69;
	ld.global.nc.f32 	%f222, [%rd70];
	setp.gt.f32 	%p52, %f221, %f222;
	selp.b32 	%r111, %r139, %r148, %p52;
	add.s32 	%r112, %r139, 1;
	ld.global.nc.f32 	%f223, [%rd65+4];
	mul.wide.u32 	%rd71, %r110, 4;
	add.s64 	%rd72, %rd3, %rd71;
	ld.global.nc.f32 	%f224, [%rd72];
	setp.gt.f32 	%p53, %f223, %f224;
	selp.b32 	%r113, %r112, %r110, %p53;
	ld.global.nc.f32 	%f225, [%rd68+4];
	mul.wide.u32 	%rd73, %r111, 4;
	add.s64 	%rd74, %rd4, %rd73;
	ld.global.nc.f32 	%f226, [%rd74];
	setp.gt.f32 	%p54, %f225, %f226;
	selp.b32 	%r114, %r112, %r111, %p54;
	add.s32 	%r115, %r139, 2;
	ld.global.nc.f32 	%f227, [%rd65+8];
	mul.wide.u32 	%rd75, %r113, 4;
	add.s64 	%rd76, %rd3, %rd75;
	ld.global.nc.f32 	%f228, [%rd76];
	setp.gt.f32 	%p55, %f227, %f228;
	selp.b32 	%r116, %r115, %r113, %p55;
	ld.global.nc.f32 	%f229, [%rd68+8];
	mul.wide.u32 	%rd77, %r114, 4;
	add.s64 	%rd78, %rd4, %rd77;
	ld.global.nc.f32 	%f230, [%rd78];
	setp.gt.f32 	%p56, %f229, %f230;
	selp.b32 	%r117, %r115, %r114, %p56;
	add.s32 	%r118, %r139, 3;
	ld.global.nc.f32 	%f231, [%rd65+12];
	mul.wide.u32 	%rd79, %r116, 4;
	add.s64 	%rd80, %rd3, %rd79;
	ld.global.nc.f32 	%f232, [%rd80];
	setp.gt.f32 	%p57, %f231, %f232;
	selp.b32 	%r147, %r118, %r116, %p57;
	ld.global.nc.f32 	%f233, [%rd68+12];
	mul.wide.u32 	%rd81, %r117, 4;
	add.s64 	%rd82, %rd4, %rd81;
	ld.global.nc.f32 	%f234, [%rd82];
	setp.gt.f32 	%p58, %f233, %f234;
	selp.b32 	%r148, %r118, %r117, %p58;
	add.s32 	%r139, %r139, 4;
$L__BB4_18:
	setp.eq.s32 	%p59, %r26, 0;
	@%p59 bra 	$L__BB4_23;
	setp.eq.s32 	%p60, %r26, 1;
	@%p60 bra 	$L__BB4_21;
	mul.wide.u32 	%rd83, %r139, 4;
	add.s64 	%rd84, %rd3, %rd83;
	ld.global.nc.f32 	%f235, [%rd84];
	mul.wide.u32 	%rd85, %r147, 4;
	add.s64 	%rd86, %rd3, %rd85;
	ld.global.nc.f32 	%f236, [%rd86];
	setp.gt.f32 	%p61, %f235, %f236;
	selp.b32 	%r120, %r139, %r147, %p61;
	add.s64 	%rd87, %rd4, %rd83;
	ld.global.nc.f32 	%f237, [%rd87];
	mul.wide.u32 	%rd88, %r148, 4;
	add.s64 	%rd89, %rd4, %rd88;
	ld.global.nc.f32 	%f238, [%rd89];
	setp.gt.f32 	%p62, %f237, %f238;
	selp.b32 	%r121, %r139, %r148, %p62;
	add.s32 	%r122, %r139, 1;
	ld.global.nc.f32 	%f239, [%rd84+4];
	mul.wide.u32 	%rd90, %r120, 4;
	add.s64 	%rd91, %rd3, %rd90;
	ld.global.nc.f32 	%f240, [%rd91];
	setp.gt.f32 	%p63, %f239, %f240;
	selp.b32 	%r147, %r122, %r120, %p63;
	ld.global.nc.f32 	%f241, [%rd87+4];
	mul.wide.u32 	%rd92, %r121, 4;
	add.s64 	%rd93, %rd4, %rd92;
	ld.global.nc.f32 	%f242, [%rd93];
	setp.gt.f32 	%p64, %f241, %f242;
	selp.b32 	%r148, %r122, %r121, %p64;
	add.s32 	%r139, %r139, 2;
$L__BB4_21:
	and.b32  	%r123, %r9, 1;
	setp.eq.b32 	%p65, %r123, 1;
	not.pred 	%p66, %p65;
	@%p66 bra 	$L__BB4_23;
	mul.wide.u32 	%rd94, %r139, 4;
	add.s64 	%rd95, %rd3, %rd94;
	ld.global.nc.f32 	%f243, [%rd95];
	mul.wide.u32 	%rd96, %r147, 4;
	add.s64 	%rd97, %rd3, %rd96;
	ld.global.nc.f32 	%f244, [%rd97];
	setp.gt.f32 	%p67, %f243, %f244;
	selp.b32 	%r147, %r139, %r147, %p67;
	add.s64 	%rd98, %rd4, %rd94;
	ld.global.nc.f32 	%f245, [%rd98];
	mul.wide.u32 	%rd99, %r148, 4;
	add.s64 	%rd100, %rd4, %rd99;
	ld.global.nc.f32 	%f246, [%rd100];
	setp.gt.f32 	%p68, %f245, %f246;
	selp.b32 	%r148, %r139, %r148, %p68;
$L__BB4_23:
	setp.eq.s32 	%p69, %r147, %r148;
	selp.u32 	%r124, 1, 0, %p69;
	cvta.to.global.u64 	%rd101, %rd19;
	atom.global.add.f32 	%f247, [%rd101], %f252;
	cvta.to.global.u64 	%rd102, %rd20;
	atom.global.add.u32 	%r125, [%rd102], %r124;
$L__BB4_24:
	ret;

}


// ===== COMPILED SASS (sm_100) =====

	.target	sm_100

	.elftype	@"ET_EXEC"


//--------------------- .note.nv.tkinfo           --------------------------
	.section	.note.nv.tkinfo,"",@"SHT_NOTE"
	.sectionflags	@"SHF_NOTE_NV_TKINFO"
	.tkinfo
        /*0018*/ 	.word	0x00000002
        /*0030*/ 	.string	""
        /*0030*/ 	.string	"ptxas"
        /*0030*/ 	.string	"Cuda compilation tools, release 13.0, V13.0.88"
        /*0030*/ 	.string	"Build cuda_13.0.r13.0/compiler.36424714_0"
        /*0030*/ 	.string	"-arch sm_100 -m 64 "



//--------------------- .note.nv.cuinfo           --------------------------
	.section	.note.nv.cuinfo,"",@"SHT_NOTE"
	.sectionflags	@"SHF_NOTE_NV_CUINFO"
        /*0018*/ 	.short	0x0002
        /*001a*/ 	.short	0x0064
        /*001c*/ 	.short	0x0082
	.zero		2


//--------------------- .nv.info                  --------------------------
	.section	.nv.info,"",@"SHT_CUDA_INFO"
	.align	4


	//----- nvinfo : EIATTR_REGCOUNT
	.align		4
        /*0000*/ 	.byte	0x04, 0x2f
        /*0002*/ 	.short	(.L_1 - .L_0)
	.align		4
.L_0:
        /*0004*/ 	.word	index@(_Z25forwardAndBackwardsKernelP19NeuralNetworkDevicePfS1_S1_iS1_S1_S1_)
        /*0008*/ 	.word	0x00000020


	//----- nvinfo : EIATTR_FRAME_SIZE
	.align		4
.L_1:
        /*000c*/ 	.byte	0x04, 0x11
        /*000e*/ 	.short	(.L_3 - .L_2)
	.align		4
.L_2:
        /*0010*/ 	.word	index@($__internal_0_$__cuda_sm3x_div_rn_noftz_f32_slowpath)
        /*0014*/ 	.word	0x00000000


	//----- nvinfo : EIATTR_FRAME_SIZE
	.align		4
.L_3:
        /*0018*/ 	.byte	0x04, 0x11
        /*001a*/ 	.short	(.L_5 - .L_4)
	.align		4
.L_4:
        /*001c*/ 	.word	index@(_Z25forwardAndBackwardsKernelP19NeuralNetworkDevicePfS1_S1_iS1_S1_S1_)
        /*0020*/ 	.word	0x00000000


	//----- nvinfo : EIATTR_REGCOUNT
	.align		4
.L_5:
        /*0024*/ 	.byte	0x04, 0x2f
        /*0026*/ 	.short	(.L_7 - .L_6)
	.align		4
.L_6:
        /*0028*/ 	.word	index@(_Z12update_gradsPfS_S_S_S_S_S_S_)
        /*002c*/ 	.word	0x00000020


	//----- nvinfo : EIATTR_FRAME_SIZE
	.align		4
.L_7:
        /*0030*/ 	.byte	0x04, 0x11
        /*0032*/ 	.short	(.L_9 - .L_8)
	.align		4
.L_8:
        /*0034*/ 	.word	index@(_Z12update_gradsPfS_S_S_S_S_S_S_)
        /*0038*/ 	.word	0x00000000


	//----- nvinfo : EIATTR_REGCOUNT
	.align		4
.L_9:
        /*003c*/ 	.byte	0x04, 0x2f
        /*003e*/ 	.short	(.L_11 - .L_10)
	.align		4
.L_10:
        /*0040*/ 	.word	index@(_Z14update_weightsP19NeuralNetworkDevicePfS1_S1_S1_)
        /*0044*/ 	.word	0x0000000e


	//----- nvinfo : EIATTR_FRAME_SIZE
	.align		4
.L_11:
        /*0048*/ 	.byte	0x04, 0x11
        /*004a*/ 	.short	(.L_13 - .L_12)
	.align		4
.L_12:
        /*004c*/ 	.word	index@(_Z14update_weightsP19NeuralNetworkDevicePfS1_S1_S1_)
        /*0050*/ 	.word	0x00000000


	//----- nvinfo : EIATTR_REGCOUNT
	.align		4
.L_13:
        /*0054*/ 	.byte	0x04, 0x2f
        /*0056*/ 	.short	(.L_15 - .L_14)
	.align		4
.L_14:
        /*0058*/ 	.word	index@(_Z12find_correctPKfS0_Pii)
        /*005c*/ 	.word	0x0000001a


	//----- nvinfo : EIATTR_FRAME_SIZE
	.align		4
.L_15:
        /*0060*/ 	.byte	0x04, 0x11
        /*0062*/ 	.short	(.L_17 - .L_16)
	.align		4
.L_16:
        /*0064*/ 	.word	index@(_Z12find_correctPKfS0_Pii)
        /*0068*/ 	.word	0x00000000


	//----- nvinfo : EIATTR_REGCOUNT
	.align		4
.L_17:
        /*006c*/ 	.byte	0x04, 0x2f
        /*006e*/ 	.short	(.L_19 - .L_18)
	.align		4
.L_18:
        /*0070*/ 	.word	index@(_Z11statsKernelPKfS0_iiPfPi)
        /*0074*/ 	.word	0x00000020


	//----- nvinfo : EIATTR_FRAME_SIZE
	.align		4
.L_19:
        /*0078*/ 	.byte	0x04, 0x11
        /*007a*/ 	.short	(.L_21 - .L_20)
	.align		4
.L_20:
        /*007c*/ 	.word	index@(_Z11statsKernelPKfS0_iiPfPi)
        /*0080*/ 	.word	0x00000000


	//----- nvinfo : EIATTR_MIN_STACK_SIZE
	.align		4
.L_21:
        /*0084*/ 	.byte	0x04, 0x12
        /*0086*/ 	.short	(.L_23 - .L_22)
	.align		4
.L_22:
        /*0088*/ 	.word	index@(_Z11statsKernelPKfS0_iiPfPi)
        /*008c*/ 	.word	0x00000000


	//----- nvinfo : EIATTR_MIN_STACK_SIZE
	.align		4
.L_23:
        /*0090*/ 	.byte	0x04, 0x12
        /*0092*/ 	.short	(.L_25 - .L_24)
	.align		4
.L_24:
        /*0094*/ 	.word	index@(_Z12find_correctPKfS0_Pii)
        /*0098*/ 	.word	0x00000000


	//----- nvinfo : EIATTR_MIN_STACK_SIZE
	.align		4
.L_25:
        /*009c*/ 	.byte	0x04, 0x12
        /*009e*/ 	.short	(.L_27 - .L_26)
	.align		4
.L_26:
        /*00a0*/ 	.word	index@(_Z14update_weightsP19NeuralNetworkDevicePfS1_S1_S1_)
        /*00a4*/ 	.word	0x00000000


	//----- nvinfo : EIATTR_MIN_STACK_SIZE
	.align		4
.L_27:
        /*00a8*/ 	.byte	0x04, 0x12
        /*00aa*/ 	.short	(.L_29 - .L_28)
	.align		4
.L_28:
        /*00ac*/ 	.word	index@(_Z12update_gradsPfS_S_S_S_S_S_S_)
        /*00b0*/ 	.word	0x00000000


	//----- nvinfo : EIATTR_MIN_STACK_SIZE
	.align		4
.L_29:
        /*00b4*/ 	.byte	0x04, 0x12
        /*00b6*/ 	.short	(.L_31 - .L_30)
	.align		4
.L_30:
        /*00b8*/ 	.word	index@(_Z25forwardAndBackwardsKernelP19NeuralNetworkDevicePfS1_S1_iS1_S1_S1_)
        /*00bc*/ 	.word	0x00000000
.L_31:


//--------------------- .nv.compat                --------------------------
	.section	.nv.compat,"",@"SHT_CUDA_COMPAT_INFO"
	.align	4
        /*0000*/ 	.byte	0x02, 0x09, 0x00, 0x00, 0x02, 0x02, 0x01, 0x00, 0x02, 0x05, 0x05, 0x00, 0x03, 0x07, 0x01, 0x01
        /*0010*/ 	.byte	0x02, 0x03, 0x00, 0x00, 0x02, 0x06, 0x01, 0x00, 0x04, 0x0b, 0x08, 0x00, 0x01, 0x00, 0x00, 0x00
        /*0020*/ 	.byte	0x00, 0x00, 0x00, 0x00


//--------------------- .nv.info._Z11statsKernelPKfS0_iiPfPi --------------------------
	.section	.nv.info._Z11statsKernelPKfS0_iiPfPi,"",@"SHT_CUDA_INFO"
	.sectionflags	@""
	.align	4


	//----- nvinfo : EIATTR_CUDA_API_VERSION
	.align		4
        /*0000*/ 	.byte	0x04, 0x37
        /*0002*/ 	.short	(.L_33 - .L_32)
.L_32:
        /*0004*/ 	.word	0x00000082


	//----- nvinfo : EIATTR_KPARAM_INFO
	.align		4
.L_33:
        /*0008*/ 	.byte	0x04, 0x17
        /*000a*/ 	.short	(.L_35 - .L_34)
.L_34:
        /*000c*/ 	.word	0x00000000
        /*0010*/ 	.short	0x0005
        /*0012*/ 	.short	0x0020
        /*0014*/ 	.byte	0x00, 0xf5, 0x21, 0x00


	//----- nvinfo : EIATTR_KPARAM_INFO
	.align		4
.L_35:
        /*0018*/ 	.byte	0x04, 0x17
        /*001a*/ 	.short	(.L_37 - .L_36)
.L_36:
        /*001c*/ 	.word	0x00000000
        /*0020*/ 	.short	0x0004
        /*0022*/ 	.short	0x0018
        /*0024*/ 	.byte	0x00, 0xf5, 0x21, 0x00


	//----- nvinfo : EIATTR_KPARAM_INFO
	.align		4
.L_37:
        /*0028*/ 	.byte	0x04, 0x17
        /*002a*/ 	.short	(.L_39 - .L_38)
.L_38:
        /*002c*/ 	.word	0x00000000
        /*0030*/ 	.short	0x0003
        /*0032*/ 	.short	0x0014
        /*0034*/ 	.byte	0x00, 0xf0, 0x11, 0x00


	//----- nvinfo : EIATTR_KPARAM_INFO
	.align		4
.L_39:
        /*0038*/ 	.byte	0x04, 0x17
        /*003a*/ 	.short	(.L_41 - .L_40)
.L_40:
        /*003c*/ 	.word	0x00000000
        /*0040*/ 	.short	0x0002
        /*0042*/ 	.short	0x0010
        /*0044*/ 	.byte	0x00, 0xf0, 0x11, 0x00


	//----- nvinfo : EIATTR_KPARAM_INFO
	.align		4
.L_41:
        /*0048*/ 	.byte	0x04, 0x17
        /*004a*/ 	.short	(.L_43 - .L_42)
.L_42:
        /*004c*/ 	.word	0x00000000
        /*0050*/ 	.short	0x0001
        /*0052*/ 	.short	0x0008
        /*0054*/ 	.byte	0x00, 0xf5, 0x21, 0x00


	//----- nvinfo : EIATTR_KPARAM_INFO
	.align		4
.L_43:
        /*0058*/ 	.byte	0x04, 0x17
        /*005a*/ 	.short	(.L_45 - .L_44)
.L_44:
        /*005c*/ 	.word	0x00000000
        /*0060*/ 	.short	0x0000
        /*0062*/ 	.short	0x0000
        /*0064*/ 	.byte	0x00, 0xf5, 0x21, 0x00


	//----- nvinfo : EIATTR_SPARSE_MMA_MASK
	.align		4
.L_45:
        /*0068*/ 	.byte	0x03, 0x50
        /*006a*/ 	.short	0x0000


	//----- nvinfo : EIATTR_MAXREG_COUNT
	.align		4
        /*006c*/ 	.byte	0x03, 0x1b
        /*006e*/ 	.short	0x00ff


	//----- nvinfo : EIATTR_MERCURY_ISA_VERSION
	.align		4
        /*0070*/ 	.byte	0x03, 0x5f
        /*0072*/ 	.short	0x0101


	//----- nvinfo : EIATTR_INT_WARP_WIDE_INSTR_OFFSETS
	.align		4
        /*0074*/ 	.byte	0x04, 0x31
        /*0076*/ 	.short	(.L_47 - .L_46)


	//   ....[0]....
.L_46:
        /*0078*/ 	.word	0x00001d40


	//   ....[1]....
        /*007c*/ 	.word	0x00001d70


	//----- nvinfo : EIATTR_VRC_CTA_INIT_COUNT
	.align		4
.L_47:
        /*0080*/ 	.byte	0x02, 0x4a
	.zero		1
	.zero		1


	//----- nvinfo : EIATTR_EXIT_INSTR_OFFSETS
	.align		4
        /*0084*/ 	.byte	0x04, 0x1c
        /*0086*/ 	.short	(.L_49 - .L_48)


	//   ....[0]....
.L_48:
        /*0088*/ 	.word	0x00000070


	//   ....[1]....
        /*008c*/ 	.word	0x00001dd0


	//----- nvinfo : EIATTR_CBANK_PARAM_SIZE
	.align		4
.L_49:
        /*0090*/ 	.byte	0x03, 0x19
        /*0092*/ 	.short	0x0028


	//----- nvinfo : EIATTR_PARAM_CBANK
	.align		4
        /*0094*/ 	.byte	0x04, 0x0a
        /*0096*/ 	.short	(.L_51 - .L_50)
	.align		4
.L_50:
        /*0098*/ 	.word	index@(.nv.constant0._Z11statsKernelPKfS0_iiPfPi)
        /*009c*/ 	.short	0x0380
        /*009e*/ 	.short	0x0028


	//----- nvinfo : EIATTR_SW_WAR
	.align		4
.L_51:
        /*00a0*/ 	.byte	0x04, 0x36
        /*00a2*/ 	.short	(.L_53 - .L_52)
.L_52:
        /*00a4*/ 	.word	0x00000008
.L_53:


//--------------------- .nv.info._Z12find_correctPKfS0_Pii --------------------------
	.section	.nv.info._Z12find_correctPKfS0_Pii,"",@"SHT_CUDA_INFO"
	.sectionflags	@""
	.align	4


	//----- nvinfo : EIATTR_CUDA_API_VERSION
	.align		4
        /*0000*/ 	.byte	0x04, 0x37
        /*0002*/ 	.short	(.L_55 - .L_54)
.L_54:
        /*0004*/ 	.word	0x00000082


	//----- nvinfo : EIATTR_KPARAM_INFO
	.align		4
.L_55:
        /*0008*/ 	.byte	0x04, 0x17
        /*000a*/ 	.short	(.L_57 - .L_56)
.L_56:
        /*000c*/ 	.word	0x00000000
        /*0010*/ 	.short	0x0003
        /*0012*/ 	.short	0x0018
        /*0014*/ 	.byte	0x00, 0xf0, 0x11, 0x00


	//----- nvinfo : EIATTR_KPARAM_INFO
	.align		4
.L_57:
        /*0018*/ 	.byte	0x04, 0x17
        /*001a*/ 	.short	(.L_59 - .L_58)
.L_58:
        /*001c*/ 	.word	0x00000000
        /*0020*/ 	.short	0x0002
        /*0022*/ 	.short	0x0010
        /*0024*/ 	.byte	0x00, 0xf5, 0x21, 0x00


	//----- nvinfo : EIATTR_KPARAM_INFO
	.align		4
.L_59:
        /*0028*/ 	.byte	0x04, 0x17
        /*002a*/ 	.short	(.L_61 - .L_60)
.L_60:
        /*002c*/ 	.word	0x00000000
        /*0030*/ 	.short	0x0001
        /*0032*/ 	.short	0x0008
        /*0034*/ 	.byte	0x00, 0xf5, 0x21, 0x00


	//----- nvinfo : EIATTR_KPARAM_INFO
	.align		4
.L_61:
        /*0038*/ 	.byte	0x04, 0x17
        /*003a*/ 	.short	(.L_63 - .L_62)
.L_62:
        /*003c*/ 	.word	0x00000000
        /*0040*/ 	.short	0x0000
        /*0042*/ 	.short	0x0000
        /*0044*/ 	.byte	0x00, 0xf5, 0x21, 0x00


	//----- nvinfo : EIATTR_SPARSE_MMA_MASK
	.align		4
.L_63:
        /*0048*/ 	.byte	0x03, 0x50
        /*004a*/ 	.short	0x0000


	//----- nvinfo : EIATTR_MAXREG_COUNT
	.align		4
        /*004c*/ 	.byte	0x03, 0x1b
        /*004e*/ 	.short	0x00ff


	//----- nvinfo : EIATTR_MERCURY_ISA_VERSION
	.align		4
        /*0050*/ 	.byte	0x03, 0x5f
        /*0052*/ 	.short	0x0101


	//----- nvinfo : EIATTR_INT_WARP_WIDE_INSTR_OFFSETS
	.align		4
        /*0054*/ 	.byte	0x04, 0x31
        /*0056*/ 	.short	(.L_65 - .L_64)


	//   ....[0]....
.L_64:
        /*0058*/ 	.word	0x00000680


	//----- nvinfo : EIATTR_VRC_CTA_INIT_COUNT
	.align		4
.L_65:
        /*005c*/ 	.byte	0x02, 0x4a
	.zero		1
	.zero		1


	//----- nvinfo : EIATTR_EXIT_INSTR_OFFSETS
	.align		4
        /*0060*/ 	.byte	0x04, 0x1c
        /*0062*/ 	.short	(.L_67 - .L_66)


	//   ....[0]....
.L_66:
        /*0064*/ 	.word	0x00000070


	//   ....[1]....
        /*0068*/ 	.word	0x00000650


	//   ....[2]....
        /*006c*/ 	.word	0x000006d0


	//----- nvinfo : EIATTR_CBANK_PARAM_SIZE
	.align		4
.L_67:
        /*0070*/ 	.byte	0x03, 0x19
        /*0072*/ 	.short	0x001c


	//----- nvinfo : EIATTR_PARAM_CBANK
	.align		4
        /*0074*/ 	.byte	0x04, 0x0a
        /*0076*/ 	.short	(.L_69 - .L_68)
	.align		4
.L_68:
        /*0078*/ 	.word	index@(.nv.constant0._Z12find_correctPKfS0_Pii)
        /*007c*/ 	.short	0x0380
        /*007e*/ 	.short	0x001c


	//----- nvinfo : EIATTR_SW_WAR
	.align		4
.L_69:
        /*0080*/ 	.byte	0x04, 0x36
        /*0082*/ 	.short	(.L_71 - .L_70)
.L_70:
        /*0084*/ 	.word	0x00000008
.L_71:


//--------------------- .nv.info._Z14update_weightsP19NeuralNetworkDevicePfS1_S1_S1_ --------------------------
	.section	.nv.info._Z14update_weightsP19NeuralNetworkDevicePfS1_S1_S1_,"",@"SHT_CUDA_INFO"
	.sectionflags	@""
	.align	4


	//----- nvinfo : EIATTR_CUDA_API_VERSION
	.align		4
        /*0000*/ 	.byte	0x04, 0x37
        /*0002*/ 	.short	(.L_73 - .L_72)
.L_72:
        /*0004*/ 	.word	0x00000082


	//----- nvinfo : EIATTR_KPARAM_INFO
	.align		4
.L_73:
        /*0008*/ 	.byte	0x04, 0x17
        /*000a*/ 	.short	(.L_75 - .L_74)
.L_74:
        /*000c*/ 	.word	0x00000000
        /*0010*/ 	.short	0x0004
        /*0012*/ 	.short	0x0020
        /*0014*/ 	.byte	0x00, 0xf5, 0x21, 0x00


	//----- nvinfo : EIATTR_KPARAM_INFO
	.align		4
.L_75:
        /*0018*/ 	.byte	0x04, 0x17
        /*001a*/ 	.short	(.L_77 - .L_76)
.L_76:
        /*001c*/ 	.word	0x00000000
        /*0020*/ 	.short	0x0003
        /*0022*/ 	.short	0x0018
        /*0024*/ 	.byte	0x00, 0xf5, 0x21, 0x00


	//----- nvinfo : EIATTR_KPARAM_INFO
	.align		4
.L_77:
        /*0028*/ 	.byte	0x04, 0x17
        /*002a*/ 	.short	(.L_79 - .L_78)
.L_78:
        /*002c*/ 	.word	0x00000000
        /*0030*/ 	.short	0x0002
        /*0032*/ 	.short	0x0010
        /*0034*/ 	.byte	0x00, 0xf5, 0x21, 0x00


	//----- nvinfo : EIATTR_KPARAM_INFO
	.align		4
.L_79:
        /*0038*/ 	.byte	0x04, 0x17
        /*003a*/ 	.short	(.L_81 - .L_80)
.L_80:
        /*003c*/ 	.word	0x00000000
        /*0040*/ 	.short	0x0001
        /*0042*/ 	.short	0x0008
        /*0044*/ 	.byte	0x00, 0xf5, 0x21, 0x00


	//----- nvinfo : EIATTR_KPARAM_INFO
	.align		4
.L_81:
        /*0048*/ 	.byte	0x04, 0x17
        /*004a*/ 	.short	(.L_83 - .L_82)
.L_82:
        /*004c*/ 	.word	0x00000000
        /*0050*/ 	.short	0x0000
        /*0052*/ 	.short	0x0000
        /*0054*/ 	.byte	0x00, 0xf5, 0x21, 0x00


	//----- nvinfo : EIATTR_SPARSE_MMA_MASK
	.align		4
.L_83:
        /*0058*/ 	.byte	0x03, 0x50
        /*005a*/ 	.short	0x0000


	//----- nvinfo : EIATTR_MAXREG_COUNT
	.align		4
        /*005c*/ 	.byte	0x03, 0x1b
        /*005e*/ 	.short	0x00ff


	//----- nvinfo : EIATTR_MERCURY_ISA_VERSION
	.align		4
        /*0060*/ 	.byte	0x03, 0x5f
        /*0062*/ 	.short	0x0101


	//----- nvinfo : EIATTR_VRC_CTA_INIT_COUNT
	.align		4
        /*0064*/ 	.byte	0x02, 0x4a
	.zero		1
	.zero		1


	//----- nvinfo : EIATTR_EXIT_INSTR_OFFSETS
	.align		4
        /*0068*/ 	.byte	0x04, 0x1c
        /*006a*/ 	.short	(.L_85 - .L_84)


	//   ....[0]....
.L_84:
        /*006c*/ 	.word	0x00000060


	//   ....[1]....
        /*0070*/ 	.word	0x00000180


	//   ....[2]....
        /*0074*/ 	.word	0x00000260


	//   ....[3]....
        /*0078*/ 	.word	0x00000340


	//   ....[4]....
        /*007c*/ 	.word	0x00000410


	//----- nvinfo : EIATTR_CBANK_PARAM_SIZE
	.align		4
.L_85:
        /*0080*/ 	.byte	0x03, 0x19
        /*0082*/ 	.short	0x0028


	//----- nvinfo : EIATTR_PARAM_CBANK
	.align		4
        /*0084*/ 	.byte	0x04, 0x0a
        /*0086*/ 	.short	(.L_87 - .L_86)
	.align		4
.L_86:
        /*0088*/ 	.word	index@(.nv.constant0._Z14update_weightsP19NeuralNetworkDevicePfS1_S1_S1_)
        /*008c*/ 	.short	0x0380
        /*008e*/ 	.short	0x0028


	//----- nvinfo : EIATTR_SW_WAR
	.align		4
.L_87:
        /*0090*/ 	.byte	0x04, 0x36
        /*0092*/ 	.short	(.L_89 - .L_88)
.L_88:
        /*0094*/ 	.word	0x00000008
.L_89:


//--------------------- .nv.info._Z12update_gradsPfS_S_S_S_S_S_S_ --------------------------
	.section	.nv.info._Z12update_gradsPfS_S_S_S_S_S_S_,"",@"SHT_CUDA_INFO"
	.sectionflags	@""
	.align	4


	//----- nvinfo : EIATTR_CUDA_API_VERSION
	.align		4
        /*0000*/ 	.byte	0x04, 0x37
        /*0002*/ 	.short	(.L_91 - .L_90)
.L_90:
        /*0004*/ 	.word	0x00000082


	//----- nvinfo : EIATTR_KPARAM_INFO
	.align		4
.L_91:
        /*0008*/ 	.byte	0x04, 0x17
        /*000a*/ 	.short	(.L_93 - .L_92)
.L_92:
        /*000c*/ 	.word	0x00000000
        /*0010*/ 	.short	0x0007
        /*0012*/ 	.short	0x0038
        /*0014*/ 	.byte	0x00, 0xf5, 0x21, 0x00


	//----- nvinfo : EIATTR_KPARAM_INFO
	.align		4
.L_93:
        /*0018*/ 	.byte	0x04, 0x17
        /*001a*/ 	.short	(.L_95 - .L_94)
.L_94:
        /*001c*/ 	.word	0x00000000
        /*0020*/ 	.short	0x0006
        /*0022*/ 	.short	0x0030
        /*0024*/ 	.byte	0x00, 0xf5, 0x21, 0x00


	//----- nvinfo : EIATTR_KPARAM_INFO
	.align		4
.L_95:
        /*0028*/ 	.byte	0x04, 0x17
        /*002a*/ 	.short	(.L_97 - .L_96)
.L_96:
        /*002c*/ 	.word	0x00000000
        /*0030*/ 	.short	0x0005
        /*0032*/ 	.short	0x0028
        /*0034*/ 	.byte	0x00, 0xf5, 0x21, 0x00


	//----- nvinfo : EIATTR_KPARAM_INFO
	.align		4
.L_97:
        /*0038*/ 	.byte	0x04, 0x17
        /*003a*/ 	.short	(.L_99 - .L_98)
.L_98:
        /*003c*/ 	.word	0x00000000
        /*0040*/ 	.short	0x0004
        /*0042*/ 	.short	0x0020
        /*0044*/ 	.byte	0x00, 0xf5, 0x21, 0x00


	//----- nvinfo : EIATTR_KPARAM_INFO
	.align		4
.L_99:
        /*0048*/ 	.byte	0x04, 0x17
        /*004a*/ 	.short	(.L_101 - .L_100)
.L_100:
        /*004c*/ 	.word	0x00000000
        /*0050*/ 	.short	0x0003
        /*0052*/ 	.short	0x0018
        /*0054*/ 	.byte	0x00, 0xf5, 0x21, 0x00


	//----- nvinfo : EIATTR_KPARAM_INFO
	.align		4
.L_101:
        /*0058*/ 	.byte	0x04, 0x17
        /*005a*/ 	.short	(.L_103 - .L_102)
.L_102:
        /*005c*/ 	.word	0x00000000
        /*0060*/ 	.short	0x0002
        /*0062*/ 	.short	0x0010
        /*0064*/ 	.byte	0x00, 0xf5, 0x21, 0x00


	//----- nvinfo : EIATTR_KPARAM_INFO
	.align		4
.L_103:
        /*0068*/ 	.byte	0x04, 0x17
        /*006a*/ 	.short	(.L_105 - .L_104)
.L_104:
        /*006c*/ 	.word	0x00000000
        /*0070*/ 	.short	0x0001
        /*0072*/ 	.short	0x0008
        /*0074*/ 	.byte	0x00, 0xf5, 0x21, 0x00


	//----- nvinfo : EIATTR_KPARAM_INFO
	.align		4
.L_105:
        /*0078*/ 	.byte	0x04, 0x17
        /*007a*/ 	.short	(.L_107 - .L_106)
.L_106:
        /*007c*/ 	.word	0x00000000
        /*0080*/ 	.short	0x0000
        /*0082*/ 	.short	0x0000
        /*0084*/ 	.byte	0x00, 0xf5, 0x21, 0x00


	//----- nvinfo : EIATTR_SPARSE_MMA_MASK
	.align		4
.L_107:
        /*0088*/ 	.byte	0x03, 0x50
        /*008a*/ 	.short	0x0000


	//----- nvinfo : EIATTR_MAXREG_COUNT
	.align		4
        /*008c*/ 	.byte	0x03, 0x1b
        /*008e*/ 	.short	0x00ff


	//----- nvinfo : EIATTR_MERCURY_ISA_VERSION
	.align		4
        /*0090*/ 	.byte	0x03, 0x5f
        /*0092*/ 	.short	0x0101


	//----- nvinfo : EIATTR_VRC_CTA_INIT_COUNT
	.align		4
        /*0094*/ 	.byte	0x02, 0x4a
	.zero		1
	.zero		1


	//----- nvinfo : EIATTR_EXIT_INSTR_OFFSETS
	.align		4
        /*0098*/ 	.byte	0x04, 0x1c
        /*009a*/ 	.short	(.L_109 - .L_108)


	//   ....[0]....
.L_108:
        /*009c*/ 	.word	0x00000fb0


	//   ....[1]....
        /*00a0*/ 	.word	0x00001a60


	//   ....[2]....
        /*00a4*/ 	.word	0x00001eb0


	//----- nvinfo : EIATTR_CRS_STACK_SIZE
	.align		4
.L_109:
        /*00a8*/ 	.byte	0x04, 0x1e
        /*00aa*/ 	.short	(.L_111 - .L_110)
.L_110:
        /*00ac*/ 	.word	0x00000000


	//----- nvinfo : EIATTR_CBANK_PARAM_SIZE
	.align		4
.L_111:
        /*00b0*/ 	.byte	0x03, 0x19
        /*00b2*/ 	.short	0x0040


	//----- nvinfo : EIATTR_PARAM_CBANK
	.align		4
        /*00b4*/ 	.byte	0x04, 0x0a
        /*00b6*/ 	.short	(.L_113 - .L_112)
	.align		4
.L_112:
        /*00b8*/ 	.word	index@(.nv.constant0._Z12update_gradsPfS_S_S_S_S_S_S_)
        /*00bc*/ 	.short	0x0380
        /*00be*/ 	.short	0x0040


	//----- nvinfo : EIATTR_SW_WAR
	.align		4
.L_113:
        /*00c0*/ 	.byte	0x04, 0x36
        /*00c2*/ 	.short	(.L_115 - .L_114)
.L_114:
        /*00c4*/ 	.word	0x00000008
.L_115:


//--------------------- .nv.info._Z25forwardAndBackwardsKernelP19NeuralNetworkDevicePfS1_S1_iS1_S1_S1_ --------------------------
	.section	.nv.info._Z25forwardAndBackwardsKernelP19NeuralNetworkDevicePfS1_S1_iS1_S1_S1_,"",@"SHT_CUDA_INFO"
	.sectionflags	@""
	.align	4


	//----- nvinfo : EIATTR_CUDA_API_VERSION
	.align		4
        /*0000*/ 	.byte	0x04, 0x37
        /*0002*/ 	.short	(.L_117 - .L_116)
.L_116:
        /*0004*/ 	.word	0x00000082


	//----- nvinfo : EIATTR_KPARAM_INFO
	.align		4
.L_117:
        /*0008*/ 	.byte	0x04, 0x17
        /*000a*/ 	.short	(.L_119 - .L_118)
.L_118:
        /*000c*/ 	.word	0x00000000
        /*0010*/ 	.short	0x0007
        /*0012*/ 	.short	0x0038
        /*0014*/ 	.byte	0x00, 0xf5, 0x21, 0x00


	//----- nvinfo : EIATTR_KPARAM_INFO
	.align		4
.L_119:
        /*0018*/ 	.byte	0x04, 0x17
        /*001a*/ 	.short	(.L_121 - .L_120)
.L_120:
        /*001c*/ 	.word	0x00000000
        /*0020*/ 	.short	0x0006
        /*0022*/ 	.short	0x0030
        /*0024*/ 	.byte	0x00, 0xf5, 0x21, 0x00


	//----- nvinfo : EIATTR_KPARAM_INFO
	.align		4
.L_121:
        /*0028*/ 	.byte	0x04, 0x17
        /*002a*/ 	.short	(.L_123 - .L_122)
.L_122:
        /*002c*/ 	.word	0x00000000
        /*0030*/ 	.short	0x0005
        /*0032*/ 	.short	0x0028
        /*0034*/ 	.byte	0x00, 0xf5, 0x21, 0x00


	//----- nvinfo : EIATTR_KPARAM_INFO
	.align		4
.L_123:
        /*0038*/ 	.byte	0x04, 0x17
        /*003a*/ 	.short	(.L_125 - .L_124)
.L_124:
        /*003c*/ 	.word	0x00000000
        /*0040*/ 	.short	0x0004
        /*0042*/ 	.short	0x0020
        /*0044*/ 	.byte	0x00, 0xf0, 0x11, 0x00


	//----- nvinfo : EIATTR_KPARAM_INFO
	.align		4
.L_125:
        /*0048*/ 	.byte	0x04, 0x17
        /*004a*/ 	.short	(.L_127 - .L_126)
.L_126:
        /*004c*/ 	.word	0x00000000
        /*0050*/ 	.short	0x0003
        /*0052*/ 	.short	0x0018
        /*0054*/ 	.byte	0x00, 0xf5, 0x21, 0x00


	//----- nvinfo : EIATTR_KPARAM_INFO
	.align		4
.L_127:
        /*0058*/ 	.byte	0x04, 0x17
        /*005a*/ 	.short	(.L_129 - .L_128)
.L_128:
        /*005c*/ 	.word	0x00000000
        /*0060*/ 	.short	0x0002
        /*0062*/ 	.short	0x0010
        /*0064*/ 	.byte	0x00, 0xf5, 0x21, 0x00


	//----- nvinfo : EIATTR_KPARAM_INFO
	.align		4
.L_129:
        /*0068*/ 	.byte	0x04, 0x17
        /*006a*/ 	.short	(.L_131 - .L_130)
.L_130:
        /*006c*/ 	.word	0x00000000
        /*0070*/ 	.short	0x0001
        /*0072*/ 	.short	0x0008
        /*0074*/ 	.byte	0x00, 0xf5, 0x21, 0x00


	//----- nvinfo : EIATTR_KPARAM_INFO
	.align		4
.L_131:
        /*0078*/ 	.byte	0x04, 0x17
        /*007a*/ 	.short	(.L_133 - .L_132)
.L_132:
        /*007c*/ 	.word	0x00000000
        /*0080*/ 	.short	0x0000
        /*0082*/ 	.short	0x0000
        /*0084*/ 	.byte	0x00, 0xf5, 0x21, 0x00


	//----- nvinfo : EIATTR_SPARSE_MMA_MASK
	.align		4
.L_133:
        /*0088*/ 	.byte	0x03, 0x50
        /*008a*/ 	.short	0x0000


	//----- nvinfo : EIATTR_MAXREG_COUNT
	.align		4
        /*008c*/ 	.byte	0x03, 0x1b
        /*008e*/ 	.short	0x00ff


	//----- nvinfo : EIATTR_NUM_BARRIERS
	.align		4
        /*0090*/ 	.byte	0x02, 0x4c
        /*0092*/ 	.byte	0x01
	.zero		1


	//----- nvinfo : EIATTR_MERCURY_ISA_VERSION
	.align		4
        /*0094*/ 	.byte	0x03, 0x5f
        /*0096*/ 	.short	0x0101


	//----- nvinfo : EIATTR_UNUSED_LOAD_BYTE_OFFSET
	.align		4
        /*0098*/ 	.byte	0x04, 0x44
        /*009a*/ 	.short	(.L_135 - .L_134)


	//   ....[0]....
.L_134:
        /*009c*/ 	.word	0x00000930
        /*00a0*/ 	.word	0x00000fff


	//   ....[1]....
        /*00a4*/ 	.word	0x00001570
        /*00a8*/ 	.word	0x0000fff0


	//----- nvinfo : EIATTR_VRC_CTA_INIT_COUNT
	.align		4
.L_135:
        /*00ac*/ 	.byte	0x02, 0x4a
	.zero		1
	.zero		1


	//----- nvinfo : EIATTR_EXIT_INSTR_OFFSETS
	.align		4
        /*00b0*/ 	.byte	0x04, 0x1c
        /*00b2*/ 	.short	(.L_137 - .L_136)


	//   ....[0]....
.L_136:
        /*00b4*/ 	.word	0x00002640


	//   ....[1]....
        /*00b8*/ 	.word	0x000028f0


	//----- nvinfo : EIATTR_CRS_STACK_SIZE
	.align		4
.L_137:
        /*00bc*/ 	.byte	0x04, 0x1e
        /*00be*/ 	.short	(.L_139 - .L_138)
.L_138:
        /*00c0*/ 	.word	0x00000000


	//----- nvinfo : EIATTR_CBANK_PARAM_SIZE
	.align		4
.L_139:
        /*00c4*/ 	.byte	0x03, 0x19
        /*00c6*/ 	.short	0x0040


	//----- nvinfo : EIATTR_PARAM_CBANK
	.align		4
        /*00c8*/ 	.byte	0x04, 0x0a
        /*00ca*/ 	.short	(.L_141 - .L_140)
	.align		4
.L_140:
        /*00cc*/ 	.word	index@(.nv.constant0._Z25forwardAndBackwardsKernelP19NeuralNetworkDevicePfS1_S1_iS1_S1_S1_)
        /*00d0*/ 	.short	0x0380
        /*00d2*/ 	.short	0x0040


	//----- nvinfo : EIATTR_SW_WAR
	.align		4
.L_141:
        /*00d4*/ 	.byte	0x04, 0x36
        /*00d6*/ 	.short	(.L_143 - .L_142)
.L_142:
        /*00d8*/ 	.word	0x00000008
.L_143:


//--------------------- .nv.callgraph             --------------------------
	.section	.nv.callgraph,"",@"SHT_CUDA_CALLGRAPH"
	.align	4
	.sectionentsize	8
	.align		4
        /*0000*/ 	.word	0x00000000
	.align		4
        /*0004*/ 	.word	0xffffffff
	.align		4
        /*0008*/ 	.word	0x00000000
	.align		4
        /*000c*/ 	.word	0xfffffffe
	.align		4
        /*0010*/ 	.word	0x00000000
	.align		4
        /*0014*/ 	.word	0xfffffffd
	.align		4
        /*0018*/ 	.word	0x00000000
	.align		4
        /*001c*/ 	.word	0xfffffffc


//--------------------- .text._Z11statsKernelPKfS0_iiPfPi --------------------------
	.section	.text._Z11statsKernelPKfS0_iiPfPi,"ax",@progbits
	.align	128
        .global         _Z11statsKernelPKfS0_iiPfPi
        .type           _Z11statsKernelPKfS0_iiPfPi,@function
        .size           _Z11statsKernelPKfS0_iiPfPi,(.L_x_46 - _Z11statsKernelPKfS0_iiPfPi)
        .other          _Z11statsKernelPKfS0_iiPfPi,@"STO_CUDA_ENTRY STV_DEFAULT"
_Z11statsKernelPKfS0_iiPfPi:
.text._Z11statsKernelPKfS0_iiPfPi:
[----:B------:R-:W-:Y:S01]  /*0000*/  LDC R1, c[0x0][0x37c] ;  /* 0x0000df00ff017b82 */ /* 0x000fe20000000800 */
[----:B------:R-:W0:Y:S07]  /*0010*/  S2R R3, SR_TID.X ;  /* 0x0000000000037919 */ /* 0x000e2e0000002100 */
[----:B------:R-:W0:Y:S01]  /*0020*/  S2UR UR4, SR_CTAID.X ;  /* 0x00000000000479c3 */ /* 0x000e220000002500 */
[----:B------:R-:W1:Y:S07]  /*0030*/  LDCU UR5, c[0x0][0x390] ;  /* 0x00007200ff0577ac */ /* 0x000e6e0008000800 */
[----:B------:R-:W0:Y:S02]  /*0040*/  LDC R10, c[0x0][0x360] ;  /* 0x0000d800ff0a7b82 */ /* 0x000e240000000800 */
[----:B0-----:R-:W-:-:S05]  /*0050*/  IMAD R10, R10, UR4, R3 ;  /* 0x000000040a0a7c24 */ /* 0x001fca000f8e0203 */
[----:B-1----:R-:W-:-:S13]  /*0060*/  ISETP.GE.AND P0, PT, R10, UR5, PT ;  /* 0x000000050a007c0c */ /* 0x002fda000bf06270 */
[----:B------:R-:W-:Y:S05]  /*0070*/  @P0 EXIT ;  /* 0x000000000000094d */ /* 0x000fea0003800000 */
[----:B------:R-:W0:Y:S01]  /*0080*/  LDCU UR5, c[0x0][0x394] ;  /* 0x00007280ff0577ac */ /* 0x000e220008000800 */
[----:B------:R-:W1:Y:S01]  /*0090*/  LDC.64 R2, c[0x0][0x380] ;  /* 0x0000e000ff027b82 */ /* 0x000e620000000a00 */
[----:B------:R-:W-:Y:S01]  /*00a0*/  HFMA2 R0, -RZ, RZ, 0, 0 ;  /* 0x00000000ff007431 */ /* 0x000fe200000001ff */
[----:B------:R-:W2:Y:S06]  /*00b0*/  LDCU.64 UR8, c[0x0][0x358] ;  /* 0x00006b00ff0877ac */ /* 0x000eac0008000a00 */
[----:B------:R-:W3:Y:S01]  /*00c0*/  LDC.64 R4, c[0x0][0x388] ;  /* 0x0000e200ff047b82 */ /* 0x000ee20000000a00 */
[----:B0-----:R-:W-:-:S02]  /*00d0*/  UISETP.GE.AND UP0, UPT, UR5, 0x1, UPT ;  /* 0x000000010500788c */ /* 0x001fc4000bf06270 */
[----:B------:R-:W-:-:S04]  /*00e0*/  IMAD R10, R10, UR5, RZ ;  /* 0x000000050a0a7c24 */ /* 0x000fc8000f8e02ff */
[----:B-1----:R-:W-:-:S04]  /*00f0*/  IMAD.WIDE R2, R10, 0x4, R2 ;  /* 0x000000040a027825 */ /* 0x002fc800078e0202 */
[----:B---3--:R-:W-:Y:S01]  /*0100*/  IMAD.WIDE R4, R10, 0x4, R4 ;  /* 0x000000040a047825 */ /* 0x008fe200078e0204 */
[----:B--2---:R-:W-:Y:S06]  /*0110*/  BRA.U !UP0, `(.L_x_0) ;  /* 0x0000000d08a47547 */ /* 0x004fec000b800000 */
[----:B------:R-:W-:Y:S01]  /*0120*/  UISETP.GE.U32.AND UP1, UPT, UR5, 0x4, UPT ;  /* 0x000000040500788c */ /* 0x000fe2000bf26070 */
[----:B------:R-:W-:Y:S01]  /*0130*/  MOV R0, RZ ;  /* 0x000000ff00007202 */ /* 0x000fe20000000f00 */
[----:B------:R-:W-:Y:S01]  /*0140*/  ULOP3.LUT UR4, UR5, 0x3, URZ, 0xc0, !UPT ;  /* 0x0000000305047892 */ /* 0x000fe2000f8ec0ff */
[----:B------:R-:W-:-:S03]  /*0150*/  MOV R13, RZ ;  /* 0x000000ff000d7202 */ /* 0x000fc60000000f00 */
[----:B------:R-:W-:-:S03]  /*0160*/  UISETP.NE.AND UP0, UPT, UR4, URZ, UPT ;  /* 0x000000ff0400728c */ /* 0x000fc6000bf05270 */
[----:B------:R-:W-:Y:S08]  /*0170*/  BRA.U !UP1, `(.L_x_1) ;  /* 0x00000009090c7547 */ /* 0x000ff0000b800000 */
[----:B------:R-:W0:Y:S01]  /*0180*/  LDCU.128 UR12, c[0x0][0x380] ;  /* 0x00007000ff0c77ac */ /* 0x000e220008000c00 */
[----:B------:R-:W-:Y:S01]  /*0190*/  MOV R7, 0x0 ;  /* 0x0000000000077802 */ /* 0x000fe20000000f00 */
[----:B------:R-:W-:Y:S02]  /*01a0*/  IMAD.MOV.U32 R6, RZ, RZ, 0x8 ;  /* 0x00000008ff067424 */ /* 0x000fe400078e00ff */
[----:B------:R-:W-:Y:S01]  /*01b0*/  HFMA2 R0, -RZ, RZ, 0, 0 ;  /* 0x00000000ff007431 */ /* 0x000fe200000001ff */
[----:B------:R-:W-:Y:S01]  /*01c0*/  ULOP3.LUT UR6, UR5, 0x7ffffffc, URZ, 0xc0, !UPT ;  /* 0x7ffffffc05067892 */ /* 0x000fe2000f8ec0ff */
[----:B------:R-:W-:-:S03]  /*01d0*/  IMAD.WIDE R6, R10, 0x4, R6 ;  /* 0x000000040a067825 */ /* 0x000fc600078e0206 */
[----:B------:R-:W-:Y:S02]  /*01e0*/  UIADD3 UR7, UPT, UPT, -UR6, URZ, URZ ;  /* 0x000000ff06077290 */ /* 0x000fe4000fffe1ff */
[----:B------:R-:W-:Y:S02]  /*01f0*/  MOV R13, UR6 ;  /* 0x00000006000d7c02 */ /* 0x000fe40008000f00 */
[C---:B0-----:R-:W-:Y:S02]  /*0200*/  IADD3 R14, P0, PT, R6.reuse, UR14, RZ ;  /* 0x0000000e060e7c10 */ /* 0x041fe4000ff1e0ff */
[----:B------:R-:W-:Y:S02]  /*0210*/  IADD3 R8, P1, PT, R6, UR12, RZ ;  /* 0x0000000c06087c10 */ /* 0x000fe4000ff3e0ff */
[C---:B------:R-:W-:Y:S02]  /*0220*/  IADD3.X R19, PT, PT, R7.reuse, UR15, RZ, P0, !PT ;  /* 0x0000000f07137c10 */ /* 0x040fe400087fe4ff */
[----:B------:R-:W-:-:S09]  /*0230*/  IADD3.X R9, PT, PT, R7, UR13, RZ, P1, !PT ;  /* 0x0000000d07097c10 */ /* 0x000fd20008ffe4ff */
.L_x_2:
[----:B------:R-:W2:Y:S04]  /*0240*/  LDG.E.CONSTANT R17, desc[UR8][R8.64+-0x8] ;  /* 0xfffff80808117981 */ /* 0x000ea8000c1e9900 */
[----:B------:R-:W3:Y:S04]  /*0250*/  LDG.E.CONSTANT R20, desc[UR8][R8.64+-0x4] ;  /* 0xfffffc0808147981 */ /* 0x000ee8000c1e9900 */
[----:B------:R-:W4:Y:S04]  /*0260*/  LDG.E.CONSTANT R11, desc[UR8][R8.64] ;  /* 0x00000008080b7981 */ /* 0x000f28000c1e9900 */
[----:B------:R-:W5:Y:S01]  /*0270*/  LDG.E.CONSTANT R12, desc[UR8][R8.64+0x4] ;  /* 0x00000408080c7981 */ /* 0x000f62000c1e9900 */
[----:B------:R-:W-:Y:S01]  /*0280*/  IMAD.MOV.U32 R6, RZ, RZ, R14 ;  /* 0x000000ffff067224 */ /* 0x000fe200078e000e */
[----:B------:R-:W-:-:S05]  /*0290*/  MOV R7, R19 ;  /* 0x0000001300077202 */ /* 0x000fca0000000f00 */
[----:B------:R-:W5:Y:S04]  /*02a0*/  LDG.E.CONSTANT R19, desc[UR8][R6.64+-0x8] ;  /* 0xfffff80806137981 */ /* 0x000f68000c1e9900 */
[----:B------:R-:W5:Y:S04]  /*02b0*/  LDG.E.CONSTANT R18, desc[UR8][R6.64+-0x4] ;  /* 0xfffffc0806127981 */ /* 0x000f68000c1e9900 */
[----:B------:R-:W5:Y:S04]  /*02c0*/  LDG.E.CONSTANT R16, desc[UR8][R6.64] ;  /* 0x0000000806107981 */ /* 0x000f68000c1e9900 */
[----:B------:R-:W5:Y:S01]  /*02d0*/  LDG.E.CONSTANT R15, desc[UR8][R6.64+0x4] ;  /* 0x00000408060f7981 */ /* 0x000f62000c1e9900 */
[----:B------:R-:W-:Y:S01]  /*02e0*/  MOV R14, 0x3e055027 ;  /* 0x3e055027000e7802 */ /* 0x000fe20000000f00 */
[----:B------:R-:W-:-:S04]  /*02f0*/  UIADD3 UR7, UPT, UPT, UR7, 0x4, URZ ;  /* 0x0000000407077890 */ /* 0x000fc8000fffe0ff */
[----:B------:R-:W-:Y:S01]  /*0300*/  UISETP.NE.AND UP1, UPT, UR7, URZ, UPT ;  /* 0x000000ff0700728c */ /* 0x000fe2000bf25270 */
[----:B--2---:R-:W-:Y:S02]  /*0310*/  FSETP.GEU.AND P1, PT, R17, 1.175494350822287508e-38, PT ;  /* 0x008000001100780b */ /* 0x004fe40003f2e000 */
[----:B---3--:R-:W-:Y:S02]  /*0320*/  FSETP.GEU.AND P2, PT, R20, 1.175494350822287508e-38, PT ;  /* 0x008000001400780b */ /* 0x008fe40003f4e000 */
[----:B----4-:R-:W-:-:S09]  /*0330*/  FSETP.GEU.AND P0, PT, R11, 1.175494350822287508e-38, PT ;  /* 0x008000000b00780b */ /* 0x010fd20003f0e000 */
[----:B------:R-:W-:Y:S02]  /*0340*/  @!P1 FMUL R17, R17, 8388608 ;  /* 0x4b00000011119820 */ /* 0x000fe40000400000 */
[----:B------:R-:W-:-:S03]  /*0350*/  @!P2 FMUL R20, R20, 8388608 ;  /* 0x4b0000001414a820 */ /* 0x000fc60000400000 */
[C---:B------:R-:W-:Y:S02]  /*0360*/  IADD3 R22, PT, PT, R17.reuse, -0x3f2aaaab, RZ ;  /* 0xc0d5555511167810 */ /* 0x040fe40007ffe0ff */
[----:B------:R-:W-:Y:S01]  /*0370*/  ISETP.GT.U32.AND P3, PT, R17, 0x7f7fffff, PT ;  /* 0x7f7fffff1100780c */ /* 0x000fe20003f64070 */
[----:B------:R-:W-:Y:S01]  /*0380*/  @!P0 FMUL R11, R11, 8388608 ;  /* 0x4b0000000b0b8820 */ /* 0x000fe20000400000 */
[----:B------:R-:W-:Y:S02]  /*0390*/  LOP3.LUT R22, R22, 0xff800000, RZ, 0xc0, !PT ;  /* 0xff80000016167812 */ /* 0x000fe400078ec0ff */
[----:B------:R-:W-:Y:S02]  /*03a0*/  IADD3 R21, PT, PT, R20, -0x3f2aaaab, RZ ;  /* 0xc0d5555514157810 */ /* 0x000fe40007ffe0ff */
[----:B------:R-:W-:Y:S01]  /*03b0*/  I2FP.F32.S32 R27, R22 ;  /* 0x00000016001b7245 */ /* 0x000fe20000201400 */
[----:B------:R-:W-:Y:S01]  /*03c0*/  IMAD.IADD R25, R17, 0x1, -R22 ;  /* 0x0000000111197824 */ /* 0x000fe200078e0a16 */
[----:B------:R-:W-:-:S02]  /*03d0*/  LOP3.LUT R21, R21, 0xff800000, RZ, 0xc0, !PT ;  /* 0xff80000015157812 */ /* 0x000fc400078ec0ff */
[----:B------:R-:W-:Y:S01]  /*03e0*/  FSEL R22, RZ, -23, P1 ;  /* 0xc1b80000ff167808 */ /* 0x000fe20000800000 */
[----:B------:R-:W-:Y:S01]  /*03f0*/  FADD R25, R25, -1 ;  /* 0xbf80000019197421 */ /* 0x000fe20000000000 */
[----:B------:R-:W-:Y:S02]  /*0400*/  IADD3 R23, PT, PT, R20, -R21, RZ ;  /* 0x8000001514177210 */ /* 0x000fe40007ffe0ff */
[----:B-----5:R-:W-:Y:S01]  /*0410*/  FSETP.GEU.AND P1, PT, R12, 1.175494350822287508e-38, PT ;  /* 0x008000000c00780b */ /* 0x020fe20003f2e000 */
[----:B------:R-:W-:Y:S01]  /*0420*/  FFMA R24, R25, -R14, 0.14084610342979431152 ;  /* 0x3e1039f619187423 */ /* 0x000fe2000000080e */
[----:B------:R-:W-:Y:S01]  /*0430*/  ISETP.GT.U32.AND P4, PT, R20, 0x7f7fffff, PT ;  /* 0x7f7fffff1400780c */ /* 0x000fe20003f84070 */
[----:B------:R-:W-:Y:S02]  /*0440*/  FADD R23, R23, -1 ;  /* 0xbf80000017177421 */ /* 0x000fe40000000000 */
[----:B------:R-:W-:Y:S02]  /*0450*/  FFMA R24, R25, R24, -0.12148627638816833496 ;  /* 0xbdf8cdcc19187423 */ /* 0x000fe40000000018 */
[----:B------:R-:W-:-:S02]  /*0460*/  FFMA R26, R23, -R14, 0.14084610342979431152 ;  /* 0x3e1039f6171a7423 */ /* 0x000fc4000000080e */
[----:B------:R-:W-:Y:S02]  /*0470*/  FFMA R24, R25, R24, 0.13980610668659210205 ;  /* 0x3e0f295519187423 */ /* 0x000fe40000000018 */
[----:B------:R-:W-:Y:S02]  /*0480*/  FFMA R26, R23, R26, -0.12148627638816833496 ;  /* 0xbdf8cdcc171a7423 */ /* 0x000fe4000000001a */
[----:B------:R-:W-:Y:S01]  /*0490*/  FFMA R24, R25, R24, -0.16684235632419586182 ;  /* 0xbe2ad8b919187423 */ /* 0x000fe20000000018 */
[----:B------:R-:W-:Y:S01]  /*04a0*/  @!P1 FMUL R12, R12, 8388608 ;  /* 0x4b0000000c0c9820 */ /* 0x000fe20000400000 */
[----:B------:R-:W-:Y:S02]  /*04b0*/  FFMA R26, R23, R26, 0.13980610668659210205 ;  /* 0x3e0f2955171a7423 */ /* 0x000fe4000000001a */
[----:B------:R-:W-:Y:S02]  /*04c0*/  FFMA R24, R25, R24, 0.20012299716472625732 ;  /* 0x3e4ced0b19187423 */ /* 0x000fe40000000018 */
[----:B------:R-:W-:-:S02]  /*04d0*/  FFMA R26, R23, R26, -0.16684235632419586182 ;  /* 0xbe2ad8b9171a7423 */ /* 0x000fc4000000001a */
[----:B------:R-:W-:Y:S02]  /*04e0*/  FFMA R24, R25, R24, -0.24999669194221496582 ;  /* 0xbe7fff2219187423 */ /* 0x000fe40000000018 */
[----:B------:R-:W-:Y:S02]  /*04f0*/  FFMA R26, R23, R26, 0.20012299716472625732 ;  /* 0x3e4ced0b171a7423 */ /* 0x000fe4000000001a */
[----:B------:R-:W-:Y:S02]  /*0500*/  FFMA R24, R25, R24, 0.33333182334899902344 ;  /* 0x3eaaaa7819187423 */ /* 0x000fe40000000018 */
[----:B------:R-:W-:Y:S02]  /*0510*/  FFMA R26, R23, R26, -0.24999669194221496582 ;  /* 0xbe7fff22171a7423 */ /* 0x000fe4000000001a */
[----:B------:R-:W-:Y:S02]  /*0520*/  FFMA R24, R25, R24, -0.5 ;  /* 0xbf00000019187423 */ /* 0x000fe40000000018 */
[----:B------:R-:W-:-:S02]  /*0530*/  FFMA R26, R23, R26, 0.33333182334899902344 ;  /* 0x3eaaaa78171a7423 */ /* 0x000fc4000000001a */
[----:B------:R-:W-:Y:S02]  /*0540*/  FMUL R24, R25, R24 ;  /* 0x0000001819187220 */ /* 0x000fe40000400000 */
[----:B------:R-:W-:Y:S02]  /*0550*/  FFMA R26, R23, R26, -0.5 ;  /* 0xbf000000171a7423 */ /* 0x000fe4000000001a */
[----:B------:R-:W-:Y:S01]  /*0560*/  FFMA R25, R25, R24, R25 ;  /* 0x0000001819197223 */ /* 0x000fe20000000019 */
[----:B------:R-:W-:Y:S01]  /*0570*/  FFMA R24, R27, 1.1920928955078125e-07, R22 ;  /* 0x340000001b187823 */ /* 0x000fe20000000016 */
[----:B------:R-:W-:Y:S01]  /*0580*/  I2FP.F32.S32 R22, R21 ;  /* 0x0000001500167245 */ /* 0x000fe20000201400 */
[----:B------:R-:W-:Y:S01]  /*0590*/  FMUL R26, R23, R26 ;  /* 0x0000001a171a7220 */ /* 0x000fe20000400000 */
[----:B------:R-:W-:Y:S02]  /*05a0*/  FSEL R21, RZ, -23, P2 ;  /* 0xc1b80000ff157808 */ /* 0x000fe40001000000 */
[----:B------:R-:W-:Y:S01]  /*05b0*/  IADD3 R27, PT, PT, R11, -0x3f2aaaab, RZ ;  /* 0xc0d555550b1b7810 */ /* 0x000fe20007ffe0ff */
[----:B------:R-:W-:Y:S01]  /*05c0*/  FFMA R23, R23, R26, R23 ;  /* 0x0000001a17177223 */ /* 0x000fe20000000017 */
[----:B------:R-:W-:Y:S01]  /*05d0*/  FSETP.NEU.AND P2, PT, R17, RZ, PT ;  /* 0x000000ff1100720b */ /* 0x000fe20003f4d000 */
[----:B------:R-:W-:Y:S01]  /*05e0*/  FFMA R26, R22, 1.1920928955078125e-07, R21 ;  /* 0x34000000161a7823 */ /* 0x000fe20000000015 */
[----:B------:R-:W-:Y:S01]  /*05f0*/  LOP3.LUT R22, R27, 0xff800000, RZ, 0xc0, !PT ;  /* 0xff8000001b167812 */ /* 0x000fe200078ec0ff */
[----:B------:R-:W-:Y:S01]  /*0600*/  FFMA R21, R24, 0.69314718246459960938, R25 ;  /* 0x3f31721818157823 */ /* 0x000fe20000000019 */
[----:B------:R-:W-:Y:S01]  /*0610*/  IADD3 R25, PT, PT, R12, -0x3f2aaaab, RZ ;  /* 0xc0d555550c197810 */ /* 0x000fe20007ffe0ff */
[----:B------:R-:W-:Y:S01]  /*0620*/  FFMA R23, R26, 0.69314718246459960938, R23 ;  /* 0x3f3172181a177823 */ /* 0x000fe20000000017 */
[----:B------:R-:W-:Y:S01]  /*0630*/  MOV R24, 0x7f800000 ;  /* 0x7f80000000187802 */ /* 0x000fe20000000f00 */
[----:B------:R-:W-:Y:S01]  /*0640*/  IMAD.IADD R27, R11, 0x1, -R22 ;  /* 0x000000010b1b7824 */ /* 0x000fe200078e0a16 */
[----:B------:R-:W-:-:S02]  /*0650*/  LOP3.LUT R25, R25, 0xff800000, RZ, 0xc0, !PT ;  /* 0xff80000019197812 */ /* 0x000fc400078ec0ff */
[----:B------:R-:W-:Y:S01]  /*0660*/  I2FP.F32.S32 R29, R22 ;  /* 0x00000016001d7245 */ /* 0x000fe20000201400 */
[----:B------:R-:W-:Y:S01]  /*0670*/  FADD R27, R27, -1 ;  /* 0xbf8000001b1b7421 */ /* 0x000fe20000000000 */
[-C--:B------:R-:W-:Y:S01]  /*0680*/  @P3 FFMA R21, R17, R24.reuse, +INF ;  /* 0x7f80000011153423 */ /* 0x080fe20000000018 */
[----:B------:R-:W-:Y:S01]  /*0690*/  IADD3 R17, PT, PT, R12, -R25, RZ ;  /* 0x800000190c117210 */ /* 0x000fe20007ffe0ff */
[C---:B------:R-:W-:Y:S01]  /*06a0*/  @P4 FFMA R23, R20.reuse, R24, +INF ;  /* 0x7f80000014174423 */ /* 0x040fe20000000018 */
[----:B------:R-:W-:Y:S01]  /*06b0*/  FFMA R26, R27, -R14, 0.14084610342979431152 ;  /* 0x3e1039f61b1a7423 */ /* 0x000fe2000000080e */
[----:B------:R-:W-:Y:S02]  /*06c0*/  FSETP.NEU.AND P3, PT, R20, RZ, PT ;  /* 0x000000ff1400720b */ /* 0x000fe40003f6d000 */
[----:B------:R-:W-:Y:S01]  /*06d0*/  FADD R17, R17, -1 ;  /* 0xbf80000011117421 */ /* 0x000fe20000000000 */
[----:B------:R-:W-:Y:S01]  /*06e0*/  FFMA R26, R27, R26, -0.12148627638816833496 ;  /* 0xbdf8cdcc1b1a7423 */ /* 0x000fe2000000001a */
[----:B------:R-:W-:-:S02]  /*06f0*/  ISETP.GT.U32.AND P4, PT, R11, 0x7f7fffff, PT ;  /* 0x7f7fffff0b00780c */ /* 0x000fc40003f84070 */
[----:B------:R-:W-:Y:S01]  /*0700*/  FFMA R14, R17, -R14, 0.14084610342979431152 ;  /* 0x3e1039f6110e7423 */ /* 0x000fe2000000080e */
[----:B------:R-:W-:Y:S01]  /*0710*/  FFMA R26, R27, R26, 0.13980610668659210205 ;  /* 0x3e0f29551b1a7423 */ /* 0x000fe2000000001a */
[----:B------:R-:W-:Y:S02]  /*0720*/  FSEL R21, R21, -INF , P2 ;  /* 0xff80000015157808 */ /* 0x000fe40001000000 */
[----:B------:R-:W-:Y:S01]  /*0730*/  FFMA R14, R17, R14, -0.12148627638816833496 ;  /* 0xbdf8cdcc110e7423 */ /* 0x000fe2000000000e */
[----:B------:R-:W-:Y:S01]  /*0740*/  FFMA R26, R27, R26, -0.16684235632419586182 ;  /* 0xbe2ad8b91b1a7423 */ /* 0x000fe2000000001a */
[----:B------:R-:W-:Y:S01]  /*0750*/  FSEL R23, R23, -INF , P3 ;  /* 0xff80000017177808 */ /* 0x000fe20001800000 */
[----:B------:R-:W-:Y:S01]  /*0760*/  FFMA R19, -R19, R21, R0 ;  /* 0x0000001513137223 */ /* 0x000fe20000000100 */
[----:B------:R-:W-:Y:S01]  /*0770*/  FFMA R14, R17, R14, 0.13980610668659210205 ;  /* 0x3e0f2955110e7423 */ /* 0x000fe2000000000e */
[----:B------:R-:W-:Y:S01]  /*0780*/  FFMA R26, R27, R26, 0.20012299716472625732 ;  /* 0x3e4ced0b1b1a7423 */ /* 0x000fe2000000001a */
[----:B------:R-:W-:Y:S01]  /*0790*/  IADD3 R8, P2, PT, R8, 0x10, RZ ;  /* 0x0000001008087810 */ /* 0x000fe20007f5e0ff */
[----:B------:R-:W-:Y:S01]  /*07a0*/  FFMA R19, -R18, R23, R19 ;  /* 0x0000001712137223 */ /* 0x000fe20000000113 */
[----:B------:R-:W-:Y:S01]  /*07b0*/  FFMA R20, R17, R14, -0.16684235632419586182 ;  /* 0xbe2ad8b911147423 */ /* 0x000fe2000000000e */
[----:B------:R-:W-:Y:S01]  /*07c0*/  FFMA R26, R27, R26, -0.24999669194221496582 ;  /* 0xbe7fff221b1a7423 */ /* 0x000fe2000000001a */
[----:B------:R-:W-:-:S02]  /*07d0*/  FSEL R14, RZ, -23, P0 ;  /* 0xc1b80000ff0e7808 */ /* 0x000fc40000000000 */
[----:B------:R-:W-:Y:S01]  /*07e0*/  FFMA R20, R17, R20, 0.20012299716472625732 ;  /* 0x3e4ced0b11147423 */ /* 0x000fe20000000014 */
[----:B------:R-:W-:Y:S01]  /*07f0*/  FFMA R26, R27, R26, 0.33333182334899902344 ;  /* 0x3eaaaa781b1a7423 */ /* 0x000fe2000000001a */
[----:B------:R-:W-:Y:S01]  /*0800*/  FSETP.NEU.AND P0, PT, R11, RZ, PT ;  /* 0x000000ff0b00720b */ /* 0x000fe20003f0d000 */
[----:B------:R-:W-:Y:S01]  /*0810*/  FFMA R14, R29, 1.1920928955078125e-07, R14 ;  /* 0x340000001d0e7823 */ /* 0x000fe2000000000e */
[----:B------:R-:W-:Y:S01]  /*0820*/  FFMA R20, R17, R20, -0.24999669194221496582 ;  /* 0xbe7fff2211147423 */ /* 0x000fe20000000014 */
[----:B------:R-:W-:Y:S01]  /*0830*/  FFMA R26, R27, R26, -0.5 ;  /* 0xbf0000001b1a7423 */ /* 0x000fe2000000001a */
[----:B------:R-:W-:Y:S02]  /*0840*/  IADD3.X R9, PT, PT, RZ, R9, RZ, P2, !PT ;  /* 0x00000009ff097210 */ /* 0x000fe400017fe4ff */
[----:B------:R-:W-:Y:S01]  /*0850*/  FFMA R20, R17, R20, 0.33333182334899902344 ;  /* 0x3eaaaa7811147423 */ /* 0x000fe20000000014 */
[----:B------:R-:W-:-:S03]  /*0860*/  FMUL R26, R27, R26 ;  /* 0x0000001a1b1a7220 */ /* 0x000fc60000400000 */
[----:B------:R-:W-:Y:S01]  /*0870*/  FFMA R20, R17, R20, -0.5 ;  /* 0xbf00000011147423 */ /* 0x000fe20000000014 */
[----:B------:R-:W-:-:S03]  /*0880*/  FFMA R27, R27, R26, R27 ;  /* 0x0000001a1b1b7223 */ /* 0x000fc6000000001b */
[----:B------:R-:W-:Y:S01]  /*0890*/  FMUL R20, R17, R20 ;  /* 0x0000001411147220 */ /* 0x000fe20000400000 */
[----:B------:R-:W-:Y:S01]  /*08a0*/  FFMA R27, R14, 0.69314718246459960938, R27 ;  /* 0x3f3172180e1b7823 */ /* 0x000fe2000000001b */
[----:B------:R-:W-:Y:S01]  /*08b0*/  @P4 FFMA R27, R11, R24, +INF ;  /* 0x7f8000000b1b4423 */ /* 0x000fe20000000018 */
[----:B------:R-:W-:Y:S01]  /*08c0*/  FSEL R11, RZ, -23, P1 ;  /* 0xc1b80000ff0b7808 */ /* 0x000fe20000800000 */
[----:B------:R-:W-:Y:S01]  /*08d0*/  FFMA R20, R17, R20, R17 ;  /* 0x0000001411147223 */ /* 0x000fe20000000011 */
[C---:B------:R-:W-:Y:S02]  /*08e0*/  ISETP.GT.U32.AND P1, PT, R12.reuse, 0x7f7fffff, PT ;  /* 0x7f7fffff0c00780c */ /* 0x040fe40003f24070 */
[----:B------:R-:W-:Y:S02]  /*08f0*/  I2FP.F32.S32 R14, R25 ;  /* 0x00000019000e7245 */ /* 0x000fe40000201400 */
[----:B------:R-:W-:Y:S02]  /*0900*/  FSEL R27, R27, -INF , P0 ;  /* 0xff8000001b1b7808 */ /* 0x000fe40000000000 */
[----:B------:R-:W-:Y:S01]  /*0910*/  FSETP.NEU.AND P0, PT, R12, RZ, PT ;  /* 0x000000ff0c00720b */ /* 0x000fe20003f0d000 */
[----:B------:R-:W-:-:S02]  /*0920*/  FFMA R11, R14, 1.1920928955078125e-07, R11 ;  /* 0x340000000e0b7823 */ /* 0x000fc4000000000b */
[----:B------:R-:W-:Y:S02]  /*0930*/  FFMA R16, -R16, R27, R19 ;  /* 0x0000001b10107223 */ /* 0x000fe40000000113 */
[----:B------:R-:W-:Y:S02]  /*0940*/  FFMA R11, R11, 0.69314718246459960938, R20 ;  /* 0x3f3172180b0b7823 */ /* 0x000fe40000000014 */
[----:B------:R-:W-:Y:S01]  /*0950*/  @P1 FFMA R11, R12, R24, +INF ;  /* 0x7f8000000c0b1423 */ /* 0x000fe20000000018 */
[----:B------:R-:W-:-:S04]  /*0960*/  IADD3 R14, P1, PT, R6, 0x10, RZ ;  /* 0x00000010060e7810 */ /* 0x000fc80007f3e0ff */
[----:B------:R-:W-:Y:S01]  /*0970*/  FSEL R11, R11, -INF , P0 ;  /* 0xff8000000b0b7808 */ /* 0x000fe20000000000 */
[----:B------:R-:W-:-:S04]  /*0980*/  IMAD.X R19, RZ, RZ, R7, P1 ;  /* 0x000000ffff137224 */ /* 0x000fc800008e0607 */
[----:B------:R-:W-:Y:S01]  /*0990*/  FFMA R0, -R15, R11, R16 ;  /* 0x0000000b0f007223 */ /* 0x000fe20000000110 */
[----:B------:R-:W-:Y:S06]  /*09a0*/  BRA.U UP1, `(.L_x_2) ;  /* 0xfffffff901247547 */ /* 0x000fec000b83ffff */
.L_x_1:
[----:B------:R-:W-:Y:S05]  /*09b0*/  BRA.U !UP0, `(.L_x_0) ;  /* 0x00000005087c7547 */ /* 0x000fea000b800000 */
[----:B------:R-:W-:Y:S02]  /*09c0*/  UISETP.NE.AND UP0, UPT, UR4, 0x1, UPT ;  /* 0x000000010400788c */ /* 0x000fe4000bf05270 */
[----:B------:R-:W-:-:S04]  /*09d0*/  ULOP3.LUT UR6, UR5, 0x1, URZ, 0xc0, !UPT ;  /* 0x0000000105067892 */ /* 0x000fc8000f8ec0ff */
[----:B------:R-:W-:-:S03]  /*09e0*/  UISETP.NE.U32.AND UP1, UPT, UR6, 0x1, UPT ;  /* 0x000000010600788c */ /* 0x000fc6000bf25070 */
[----:B------:R-:W-:Y:S08]  /*09f0*/  BRA.U !UP0, `(.L_x_3) ;  /* 0x0000000108ec7547 */ /* 0x000ff0000b800000 */
[----:B------:R-:W-:-:S05]  /*0a00*/  IMAD.WIDE.U32 R14, R13, 0x4, R2 ;  /* 0x000000040d0e7825 */ /* 0x000fca00078e0002 */
[----:B------:R-:W2:Y:S04]  /*0a10*/  LDG.E.CONSTANT R6, desc[UR8][R14.64] ;  /* 0x000000080e067981 */ /* 0x000ea8000c1e9900 */
[----:B------:R0:W3:Y:S01]  /*0a20*/  LDG.E.CONSTANT R8, desc[UR8][R14.64+0x4] ;  /* 0x000004080e087981 */ /* 0x0000e2000c1e9900 */
[----:B------:R-:W-:-:S05]  /*0a30*/  IMAD.WIDE.U32 R18, R13, 0x4, R4 ;  /* 0x000000040d127825 */ /* 0x000fca00078e0004 */
[----:B------:R-:W4:Y:S04]  /*0a40*/  LDG.E.CONSTANT R7, desc[UR8][R18.64] ;  /* 0x0000000812077981 */ /* 0x000f28000c1e9900 */
[----:B------:R1:W5:Y:S01]  /*0a50*/  LDG.E.CONSTANT R9, desc[UR8][R18.64+0x4] ;  /* 0x0000040812097981 */ /* 0x000362000c1e9900 */
[----:B0-----:R-:W-:Y:S01]  /*0a60*/  MOV R14, 0x3e055027 ;  /* 0x3e055027000e7802 */ /* 0x001fe20000000f00 */
[----:B------:R-:W-:Y:S01]  /*0a70*/  VIADD R13, R13, 0x2 ;  /* 0x000000020d0d7836 */ /* 0x000fe20000000000 */
[----:B--2---:R-:W-:Y:S02]  /*0a80*/  FSETP.GEU.AND P0, PT, R6, 1.175494350822287508e-38, PT ;  /* 0x008000000600780b */ /* 0x004fe40003f0e000 */
[----:B---3--:R-:W-:-:S04]  /*0a90*/  FSETP.GEU.AND P1, PT, R8, 1.175494350822287508e-38, PT ;  /* 0x008000000800780b */ /* 0x008fc80003f2e000 */
[----:B------:R-:W-:-:S07]  /*0aa0*/  FSEL R16, RZ, -23, P1 ;  /* 0xc1b80000ff107808 */ /* 0x000fce0000800000 */
[----:B------:R-:W-:Y:S02]  /*0ab0*/  @!P0 FMUL R6, R6, 8388608 ;  /* 0x4b00000006068820 */ /* 0x000fe40000400000 */
[----:B------:R-:W-:-:S03]  /*0ac0*/  @!P1 FMUL R8, R8, 8388608 ;  /* 0x4b00000008089820 */ /* 0x000fc60000400000 */
[----:B------:R-:W-:Y:S02]  /*0ad0*/  IADD3 R17, PT, PT, R6, -0x3f2aaaab, RZ ;  /* 0xc0d5555506117810 */ /* 0x000fe40007ffe0ff */
[C---:B------:R-:W-:Y:S02]  /*0ae0*/  IADD3 R11, PT, PT, R8.reuse, -0x3f2aaaab, RZ ;  /* 0xc0d55555080b7810 */ /* 0x040fe40007ffe0ff */
[----:B------:R-:W-:Y:S02]  /*0af0*/  LOP3.LUT R17, R17, 0xff800000, RZ, 0xc0, !PT ;  /* 0xff80000011117812 */ /* 0x000fe400078ec0ff */
[----:B------:R-:W-:Y:S02]  /*0b00*/  LOP3.LUT R15, R11, 0xff800000, RZ, 0xc0, !PT ;  /* 0xff8000000b0f7812 */ /* 0x000fe400078ec0ff */
[----:B------:R-:W-:Y:S01]  /*0b10*/  ISETP.GT.U32.AND P1, PT, R8, 0x7f7fffff, PT ;  /* 0x7f7fffff0800780c */ /* 0x000fe20003f24070 */
[----:B------:R-:W-:Y:S01]  /*0b20*/  IMAD.IADD R12, R6, 0x1, -R17 ;  /* 0x00000001060c7824 */ /* 0x000fe200078e0a11 */
[----:B------:R-:W-:-:S02]  /*0b30*/  IADD3 R11, PT, PT, R8, -R15, RZ ;  /* 0x8000000f080b7210 */ /* 0x000fc40007ffe0ff */
[----:B------:R-:W-:Y:S01]  /*0b40*/  I2FP.F32.S32 R17, R17 ;  /* 0x0000001100117245 */ /* 0x000fe20000201400 */
[----:B------:R-:W-:Y:S01]  /*0b50*/  FADD R12, R12, -1 ;  /* 0xbf8000000c0c7421 */ /* 0x000fe20000000000 */
[----:B------:R-:W-:Y:S01]  /*0b60*/  I2FP.F32.S32 R15, R15 ;  /* 0x0000000f000f7245 */ /* 0x000fe20000201400 */
[----:B------:R-:W-:Y:S01]  /*0b70*/  FADD R11, R11, -1 ;  /* 0xbf8000000b0b7421 */ /* 0x000fe20000000000 */
[----:B------:R-:W-:Y:S01]  /*0b80*/  FSETP.NEU.AND P2, PT, R8, RZ, PT ;  /* 0x000000ff0800720b */ /* 0x000fe20003f4d000 */
[CC--:B-1----:R-:W-:Y:S02]  /*0b90*/  FFMA R19, R12.reuse, -R14.reuse, 0.14084610342979431152 ;  /* 0x3e1039f60c137423 */ /* 0x0c2fe4000000080e */
[----:B------:R-:W-:Y:S01]  /*0ba0*/  FFMA R14, R11, -R14, 0.14084610342979431152 ;  /* 0x3e1039f60b0e7423 */ /* 0x000fe2000000080e */
[----:B------:R-:W-:Y:S01]  /*0bb0*/  FFMA R15, R15, 1.1920928955078125e-07, R16 ;  /* 0x340000000f0f7823 */ /* 0x000fe20000000010 */
[----:B------:R-:W-:Y:S02]  /*0bc0*/  FFMA R19, R12, R19, -0.12148627638816833496 ;  /* 0xbdf8cdcc0c137423 */ /* 0x000fe40000000013 */
[----:B------:R-:W-:-:S02]  /*0bd0*/  FFMA R14, R11, R14, -0.12148627638816833496 ;  /* 0xbdf8cdcc0b0e7423 */ /* 0x000fc4000000000e */
[C---:B------:R-:W-:Y:S02]  /*0be0*/  FFMA R19, R12.reuse, R19, 0.13980610668659210205 ;  /* 0x3e0f29550c137423 */ /* 0x040fe40000000013 */
[C---:B------:R-:W-:Y:S02]  /*0bf0*/  FFMA R14, R11.reuse, R14, 0.13980610668659210205 ;  /* 0x3e0f29550b0e7423 */ /* 0x040fe4000000000e */
[C---:B------:R-:W-:Y:S02]  /*0c00*/  FFMA R19, R12.reuse, R19, -0.16684235632419586182 ;  /* 0xbe2ad8b90c137423 */ /* 0x040fe40000000013 */
[C---:B------:R-:W-:Y:S02]  /*0c10*/  FFMA R14, R11.reuse, R14, -0.16684235632419586182 ;  /* 0xbe2ad8b90b0e7423 */ /* 0x040fe4000000000e */
[----:B------:R-:W-:Y:S02]  /*0c20*/  FFMA R19, R12, R19, 0.20012299716472625732 ;  /* 0x3e4ced0b0c137423 */ /* 0x000fe40000000013 */
[----:B------:R-:W-:-:S02]  /*0c30*/  FFMA R14, R11, R14, 0.20012299716472625732 ;  /* 0x3e4ced0b0b0e7423 */ /* 0x000fc4000000000e */
[C---:B------:R-:W-:Y:S02]  /*0c40*/  FFMA R19, R12.reuse, R19, -0.24999669194221496582 ;  /* 0xbe7fff220c137423 */ /* 0x040fe40000000013 */
[C---:B------:R-:W-:Y:S01]  /*0c50*/  FFMA R18, R11.reuse, R14, -0.24999669194221496582 ;  /* 0xbe7fff220b127423 */ /* 0x040fe2000000000e */
[----:B------:R-:W-:Y:S01]  /*0c60*/  FSEL R14, RZ, -23, P0 ;  /* 0xc1b80000ff0e7808 */ /* 0x000fe20000000000 */
[----:B------:R-:W-:Y:S01]  /*0c70*/  FFMA R19, R12, R19, 0.33333182334899902344 ;  /* 0x3eaaaa780c137423 */ /* 0x000fe20000000013 */
[----:B------:R-:W-:Y:S01]  /*0c80*/  ISETP.GT.U32.AND P0, PT, R6, 0x7f7fffff, PT ;  /* 0x7f7fffff0600780c */ /* 0x000fe20003f04070 */
[----:B------:R-:W-:Y:S02]  /*0c90*/  FFMA R18, R11, R18, 0.33333182334899902344 ;  /* 0x3eaaaa780b127423 */ /* 0x000fe40000000012 */
[----:B------:R-:W-:Y:S01]  /*0ca0*/  FFMA R19, R12, R19, -0.5 ;  /* 0xbf0000000c137423 */ /* 0x000fe20000000013 */
[----:B------:R-:W-:Y:S01]  /*0cb0*/  FFMA R14, R17, 1.1920928955078125e-07, R14 ;  /* 0x34000000110e7823 */ /* 0x000fe2000000000e */
[----:B------:R-:W-:-:S02]  /*0cc0*/  FFMA R18, R11, R18, -0.5 ;  /* 0xbf0000000b127423 */ /* 0x000fc40000000012 */
[C---:B------:R-:W-:Y:S02]  /*0cd0*/  FMUL R19, R12.reuse, R19 ;  /* 0x000000130c137220 */ /* 0x040fe40000400000 */
[C---:B------:R-:W-:Y:S02]  /*0ce0*/  FMUL R18, R11.reuse, R18 ;  /* 0x000000120b127220 */ /* 0x040fe40000400000 */
[----:B------:R-:W-:Y:S02]  /*0cf0*/  FFMA R19, R12, R19, R12 ;  /* 0x000000130c137223 */ /* 0x000fe4000000000c */
[----:B------:R-:W-:Y:S01]  /*0d00*/  FFMA R18, R11, R18, R11 ;  /* 0x000000120b127223 */ /* 0x000fe2000000000b */
[----:B------:R-:W-:Y:S01]  /*0d10*/  MOV R11, 0x7f800000 ;  /* 0x7f800000000b7802 */ /* 0x000fe20000000f00 */
[----:B------:R-:W-:Y:S02]  /*0d20*/  FFMA R14, R14, 0.69314718246459960938, R19 ;  /* 0x3f3172180e0e7823 */ /* 0x000fe40000000013 */
[----:B------:R-:W-:-:S02]  /*0d30*/  FFMA R15, R15, 0.69314718246459960938, R18 ;  /* 0x3f3172180f0f7823 */ /* 0x000fc40000000012 */
[CC--:B------:R-:W-:Y:S01]  /*0d40*/  @P0 FFMA R14, R6.reuse, R11.reuse, +INF ;  /* 0x7f800000060e0423 */ /* 0x0c0fe2000000000b */
[----:B------:R-:W-:Y:S01]  /*0d50*/  FSETP.NEU.AND P0, PT, R6, RZ, PT ;  /* 0x000000ff0600720b */ /* 0x000fe20003f0d000 */
[----:B------:R-:W-:-:S03]  /*0d60*/  @P1 FFMA R15, R8, R11, +INF ;  /* 0x7f800000080f1423 */ /* 0x000fc6000000000b */
[----:B------:R-:W-:Y:S02]  /*0d70*/  FSEL R14, R14, -INF , P0 ;  /* 0xff8000000e0e7808 */ /* 0x000fe40000000000 */
[----:B------:R-:W-:-:S03]  /*0d80*/  FSEL R15, R15, -INF , P2 ;  /* 0xff8000000f0f7808 */ /* 0x000fc60001000000 */
[----:B----4-:R-:W-:-:S04]  /*0d90*/  FFMA R0, -R7, R14, R0 ;  /* 0x0000000e07007223 */ /* 0x010fc80000000100 */
[----:B-----5:R-:W-:-:S07]  /*0da0*/  FFMA R0, -R9, R15, R0 ;  /* 0x0000000f09007223 */ /* 0x020fce0000000100 */
.L_x_3:
[----:B------:R-:W-:Y:S05]  /*0db0*/  BRA.U UP1, `(.L_x_0) ;  /* 0x00000001017c7547 */ /* 0x000fea000b800000 */
[----:B------:R-:W-:-:S05]  /*0dc0*/  IMAD.WIDE.U32 R14, R13, 0x4, R2 ;  /* 0x000000040d0e7825 */ /* 0x000fca00078e0002 */
[----:B------:R-:W2:Y:S01]  /*0dd0*/  LDG.E.CONSTANT R6, desc[UR8][R14.64] ;  /* 0x000000080e067981 */ /* 0x000ea2000c1e9900 */
[----:B------:R-:W-:-:S06]  /*0de0*/  IMAD.WIDE.U32 R8, R13, 0x4, R4 ;  /* 0x000000040d087825 */ /* 0x000fcc00078e0004 */
[----:B------:R0:W3:Y:S01]  /*0df0*/  LDG.E.CONSTANT R9, desc[UR8][R8.64] ;  /* 0x0000000808097981 */ /* 0x0000e2000c1e9900 */
[----:B------:R-:W-:Y:S01]  /*0e00*/  HFMA2 R13, -RZ, RZ, 1.5048828125, 33.21875 ;  /* 0x3e055027ff0d7431 */ /* 0x000fe200000001ff */
[----:B--2---:R-:W-:-:S13]  /*0e10*/  FSETP.GEU.AND P0, PT, R6, 1.175494350822287508e-38, PT ;  /* 0x008000000600780b */ /* 0x004fda0003f0e000 */
[----:B------:R-:W-:-:S05]  /*0e20*/  @!P0 FMUL R6, R6, 8388608 ;  /* 0x4b00000006068820 */ /* 0x000fca0000400000 */
[----:B------:R-:W-:-:S04]  /*0e30*/  IADD3 R7, PT, PT, R6, -0x3f2aaaab, RZ ;  /* 0xc0d5555506077810 */ /* 0x000fc80007ffe0ff */
[----:B------:R-:W-:-:S04]  /*0e40*/  LOP3.LUT R11, R7, 0xff800000, RZ, 0xc0, !PT ;  /* 0xff800000070b7812 */ /* 0x000fc800078ec0ff */
[-C--:B------:R-:W-:Y:S02]  /*0e50*/  IADD3 R7, PT, PT, R6, -R11.reuse, RZ ;  /* 0x8000000b06077210 */ /* 0x080fe40007ffe0ff */
[----:B0-----:R-:W-:Y:S01]  /*0e60*/  I2FP.F32.S32 R8, R11 ;  /* 0x0000000b00087245 */ /* 0x001fe20000201400 */
[----:B------:R-:W-:Y:S02]  /*0e70*/  IMAD.MOV.U32 R11, RZ, RZ, 0x7f800000 ;  /* 0x7f800000ff0b7424 */ /* 0x000fe400078e00ff */
[----:B------:R-:W-:-:S04]  /*0e80*/  FADD R12, R7, -1 ;  /* 0xbf800000070c7421 */ /* 0x000fc80000000000 */
[----:B------:R-:W-:-:S04]  /*0e90*/  FFMA R7, R12, -R13, 0.14084610342979431152 ;  /* 0x3e1039f60c077423 */ /* 0x000fc8000000080d */
[----:B------:R-:W-:-:S04]  /*0ea0*/  FFMA R7, R12, R7, -0.12148627638816833496 ;  /* 0xbdf8cdcc0c077423 */ /* 0x000fc80000000007 */
[----:B------:R-:W-:-:S04]  /*0eb0*/  FFMA R7, R12, R7, 0.13980610668659210205 ;  /* 0x3e0f29550c077423 */ /* 0x000fc80000000007 */
[----:B------:R-:W-:-:S04]  /*0ec0*/  FFMA R7, R12, R7, -0.16684235632419586182 ;  /* 0xbe2ad8b90c077423 */ /* 0x000fc80000000007 */
[----:B------:R-:W-:-:S04]  /*0ed0*/  FFMA R7, R12, R7, 0.20012299716472625732 ;  /* 0x3e4ced0b0c077423 */ /* 0x000fc80000000007 */
[----:B------:R-:W-:-:S04]  /*0ee0*/  FFMA R7, R12, R7, -0.24999669194221496582 ;  /* 0xbe7fff220c077423 */ /* 0x000fc80000000007 */
[----:B------:R-:W-:-:S04]  /*0ef0*/  FFMA R7, R12, R7, 0.33333182334899902344 ;  /* 0x3eaaaa780c077423 */ /* 0x000fc80000000007 */
[----:B------:R-:W-:Y:S01]  /*0f00*/  FFMA R13, R12, R7, -0.5 ;  /* 0xbf0000000c0d7423 */ /* 0x000fe20000000007 */
[----:B------:R-:W-:Y:S02]  /*0f10*/  FSEL R7, RZ, -23, P0 ;  /* 0xc1b80000ff077808 */ /* 0x000fe40000000000 */
[----:B------:R-:W-:Y:S01]  /*0f20*/  ISETP.GT.U32.AND P0, PT, R6, 0x7f7fffff, PT ;  /* 0x7f7fffff0600780c */ /* 0x000fe20003f04070 */
[----:B------:R-:W-:Y:S02]  /*0f30*/  FMUL R13, R12, R13 ;  /* 0x0000000d0c0d7220 */ /* 0x000fe40000400000 */
[----:B------:R-:W-:Y:S02]  /*0f40*/  FFMA R7, R8, 1.1920928955078125e-07, R7 ;  /* 0x3400000008077823 */ /* 0x000fe40000000007 */
[----:B------:R-:W-:-:S04]  /*0f50*/  FFMA R12, R12, R13, R12 ;  /* 0x0000000d0c0c7223 */ /* 0x000fc8000000000c */
[----:B------:R-:W-:-:S04]  /*0f60*/  FFMA R7, R7, 0.69314718246459960938, R12 ;  /* 0x3f31721807077823 */ /* 0x000fc8000000000c */
[C---:B------:R-:W-:Y:S01]  /*0f70*/  @P0 FFMA R7, R6.reuse, R11, +INF ;  /* 0x7f80000006070423 */ /* 0x040fe2000000000b */
[----:B------:R-:W-:-:S04]  /*0f80*/  FSETP.NEU.AND P0, PT, R6, RZ, PT ;  /* 0x000000ff0600720b */ /* 0x000fc80003f0d000 */
[----:B------:R-:W-:-:S05]  /*0f90*/  FSEL R7, R7, -INF , P0 ;  /* 0xff80000007077808 */ /* 0x000fca0000000000 */
[----:B---3--:R-:W-:-:S07]  /*0fa0*/  FFMA R0, -R9, R7, R0 ;  /* 0x0000000709007223 */ /* 0x008fce0000000100 */
.L_x_0:
[----:B------:R-:W-:Y:S01]  /*0fb0*/  UISETP.GE.AND UP0, UPT, UR5, 0x2, UPT ;  /* 0x000000020500788c */ /* 0x000fe2000bf06270 */
[----:B------:R-:W-:Y:S02]  /*0fc0*/  MOV R13, RZ ;  /* 0x000000ff000d7202 */ /* 0x000fe40000000f00 */
[----:B------:R-:W-:-:S06]  /*0fd0*/  MOV R9, RZ ;  /* 0x000000ff00097202 */ /* 0x000fcc0000000f00 */
[----:B------:R-:W-:Y:S05]  /*0fe0*/  BRA.U !UP0, `(.L_x_4) ;  /* 0x0000000d08487547 */ /* 0x000fea000b800000 */
[----:B------:R-:W-:Y:S01]  /*0ff0*/  UIADD3 UR4, UPT, UPT, UR5, -0x1, URZ ;  /* 0xffffffff05047890 */ /* 0x000fe2000fffe0ff */
[----:B------:R-:W-:Y:S01]  /*1000*/  HFMA2 R13, -RZ, RZ, 0, 0 ;  /* 0x00000000ff0d7431 */ /* 0x000fe200000001ff */
[----:B------:R-:W-:Y:S01]  /*1010*/  UIADD3 UR5, UPT, UPT, UR5, -0x2, URZ ;  /* 0xfffffffe05057890 */ /* 0x000fe2000fffe0ff */
[----:B------:R-:W-:Y:S01]  /*1020*/  MOV R9, RZ ;  /* 0x000000ff00097202 */ /* 0x000fe20000000f00 */
[----:B------:R-:W-:Y:S01]  /*1030*/  IMAD.MOV.U32 R8, RZ, RZ, 0x1 ;  /* 0x00000001ff087424 */ /* 0x000fe200078e00ff */
[----:B------:R-:W-:Y:S02]  /*1040*/  ULOP3.LUT UR6, UR4, 0x7, URZ, 0xc0, !UPT ;  /* 0x0000000704067892 */ /* 0x000fe4000f8ec0ff */
[----:B------:R-:W-:-:S09]  /*1050*/  UISETP.GE.U32.AND UP0, UPT, UR5, 0x7, UPT ;  /* 0x000000070500788c */ /* 0x000fd2000bf06070 */
[----:B------:R-:W-:Y:S05]  /*1060*/  BRA.U !UP0, `(.L_x_5) ;  /* 0x0000000508b07547 */ /* 0x000fea000b800000 */
[----:B------:R-:W0:Y:S01]  /*1070*/  LDCU.128 UR12, c[0x0][0x380] ;  /* 0x00007000ff0c77ac */ /* 0x000e220008000c00 */
[----:B------:R-:W-:Y:S02]  /*1080*/  MOV R6, 0x10 ;  /* 0x0000001000067802 */ /* 0x000fe40000000f00 */
[----:B------:R-:W-:Y:S02]  /*1090*/  CS2R R8, SRZ ;  /* 0x0000000000087805 */ /* 0x000fe4000001ff00 */
[----:B------:R-:W-:Y:S01]  /*10a0*/  MOV R7, 0x0 ;  /* 0x0000000000077802 */ /* 0x000fe20000000f00 */
[----:B------:R-:W-:Y:S01]  /*10b0*/  IMAD.MOV.U32 R13, RZ, RZ, RZ ;  /* 0x000000ffff0d7224 */ /* 0x000fe200078e00ff */
[----:B------:R-:W-:Y:S01]  /*10c0*/  ULOP3.LUT UR5, UR4, 0xfffffff8, URZ, 0xc0, !UPT ;  /* 0xfffffff804057892 */ /* 0x000fe2000f8ec0ff */
[----:B------:R-:W-:-:S03]  /*10d0*/  IMAD.WIDE R10, R10, 0x4, R6 ;  /* 0x000000040a0a7825 */ /* 0x000fc600078e0206 */
[C---:B0-----:R-:W-:Y:S02]  /*10e0*/  IADD3 R18, P0, PT, R10.reuse, UR12, RZ ;  /* 0x0000000c0a127c10 */ /* 0x041fe4000ff1e0ff */
[----:B------:R-:W-:Y:S02]  /*10f0*/  IADD3 R6, P1, PT, R10, UR14, RZ ;  /* 0x0000000e0a067c10 */ /* 0x000fe4000ff3e0ff */
[C---:B------:R-:W-:Y:S02]  /*1100*/  IADD3.X R19, PT, PT, R11.reuse, UR13, RZ, P0, !PT ;  /* 0x0000000d0b137c10 */ /* 0x040fe400087fe4ff */
[----:B------:R-:W-:-:S09]  /*1110*/  IADD3.X R7, PT, PT, R11, UR15, RZ, P1, !PT ;  /* 0x0000000f0b077c10 */ /* 0x000fd20008ffe4ff */
.L_x_6:
[----:B------:R-:W-:Y:S01]  /*1120*/  IMAD.WIDE.U32 R10, R13, 0x4, R2 ;  /* 0x000000040d0a7825 */ /* 0x000fe200078e0002 */
[----:B------:R-:W2:Y:S03]  /*1130*/  LDG.E.CONSTANT R12, desc[UR8][R6.64+-0xc] ;  /* 0xfffff408060c7981 */ /* 0x000ea6000c1e9900 */
[----:B------:R-:W-:Y:S01]  /*1140*/  IMAD.WIDE.U32 R14, R9, 0x4, R4 ;  /* 0x00000004090e7825 */ /* 0x000fe200078e0004 */
[----:B------:R0:W3:Y:S04]  /*1150*/  LDG.E.CONSTANT R17, desc[UR8][R10.64] ;  /* 0x000000080a117981 */ /* 0x0000e8000c1e9900 */
[----:B------:R-:W4:Y:S04]  /*1160*/  LDG.E.CONSTANT R20, desc[UR8][R6.64+-0x4] ;  /* 0xfffffc0806147981 */ /* 0x000f28000c1e9900 */
[----:B------:R-:W2:Y:S01]  /*1170*/  LDG.E.CONSTANT R15, desc[UR8][R14.64] ;  /* 0x000000080e0f7981 */ /* 0x000ea2000c1e9900 */
[----:B0-----:R-:W-:-:S02]  /*1180*/  MOV R10, R18 ;  /* 0x00000012000a7202 */ /* 0x001fc40000000f00 */
[----:B------:R-:W-:-:S05]  /*1190*/  MOV R11, R19 ;  /* 0x00000013000b7202 */ /* 0x000fca0000000f00 */
[----:B------:R-:W3:Y:S04]  /*11a0*/  LDG.E.CONSTANT R16, desc[UR8][R10.64+-0xc] ;  /* 0xfffff4080a107981 */ /* 0x000ee8000c1e9900 */
[----:B------:R-:W5:Y:S01]  /*11b0*/  LDG.E.CONSTANT R14, desc[UR8][R10.64+-0x8] ;  /* 0xfffff8080a0e7981 */ /* 0x000f62000c1e9900 */
[----:B--2---:R-:W-:Y:S02]  /*11c0*/  FSETP.GT.AND P1, PT, R12, R15, PT ;  /* 0x0000000f0c00720b */ /* 0x004fe40003f24000 */
[----:B------:R-:W-:Y:S01]  /*11d0*/  IADD3 R12, PT, PT, R8, 0x1, RZ ;  /* 0x00000001080c7810 */ /* 0x000fe20007ffe0ff */
[----:B------:R-:W2:Y:S03]  /*11e0*/  LDG.E.CONSTANT R15, desc[UR8][R6.64+-0x8] ;  /* 0xfffff808060f7981 */ /* 0x000ea6000c1e9900 */
[----:B------:R-:W-:-:S02]  /*11f0*/  SEL R19, R12, R9, P1 ;  /* 0x000000090c137207 */ /* 0x000fc40000800000 */
[----:B---3--:R-:W-:-:S04]  /*1200*/  FSETP.GT.AND P0, PT, R16, R17, PT ;  /* 0x000000111000720b */ /* 0x008fc80003f04000 */
[----:B------:R-:W-:Y:S01]  /*1210*/  SEL R9, R12, R13, P0 ;  /* 0x0000000d0c097207 */ /* 0x000fe20000000000 */
[----:B------:R-:W-:-:S04]  /*1220*/  IMAD.WIDE.U32 R16, R19, 0x4, R4 ;  /* 0x0000000413107825 */ /* 0x000fc800078e0004 */
[----:B------:R-:W-:Y:S02]  /*1230*/  IMAD.WIDE.U32 R12, R9, 0x4, R2 ;  /* 0x00000004090c7825 */ /* 0x000fe400078e0002 */
[----:B------:R-:W2:Y:S04]  /*1240*/  LDG.E.CONSTANT R16, desc[UR8][R16.64] ;  /* 0x0000000810107981 */ /* 0x000ea8000c1e9900 */
[----:B------:R-:W5:Y:S01]  /*1250*/  LDG.E.CONSTANT R13, desc[UR8][R12.64] ;  /* 0x000000080c0d7981 */ /* 0x000f62000c1e9900 */
[----:B------:R-:W-:-:S03]  /*1260*/  VIADD R18, R8, 0x2 ;  /* 0x0000000208127836 */ /* 0x000fc60000000000 */
[----:B------:R-:W3:Y:S01]  /*1270*/  LDG.E.CONSTANT R12, desc[UR8][R10.64+-0x4] ;  /* 0xfffffc080a0c7981 */ /* 0x000ee2000c1e9900 */
[----:B--2---:R-:W-:Y:S02]  /*1280*/  FSETP.GT.AND P1, PT, R15, R16, PT ;  /* 0x000000100f00720b */ /* 0x004fe40003f24000 */
[----:B-----5:R-:W-:Y:S02]  /*1290*/  FSETP.GT.AND P0, PT, R14, R13, PT ;  /* 0x0000000d0e00720b */ /* 0x020fe40003f04000 */
[C---:B------:R-:W-:Y:S02]  /*12a0*/  SEL R21, R18.reuse, R19, P1 ;  /* 0x0000001312157207 */ /* 0x040fe40000800000 */
[----:B------:R-:W-:-:S03]  /*12b0*/  SEL R9, R18, R9, P0 ;  /* 0x0000000912097207 */ /* 0x000fc60000000000 */
[----:B------:R-:W-:-:S04]  /*12c0*/  IMAD.WIDE.U32 R18, R21, 0x4, R4 ;  /* 0x0000000415127825 */ /* 0x000fc800078e0004 */
[----:B------:R-:W-:Y:S02]  /*12d0*/  IMAD.WIDE.U32 R14, R9, 0x4, R2 ;  /* 0x00000004090e7825 */ /* 0x000fe400078e0002 */
[----:B------:R-:W4:Y:S04]  /*12e0*/  LDG.E.CONSTANT R19, desc[UR8][R18.64] ;  /* 0x0000000812137981 */ /* 0x000f28000c1e9900 */
[----:B------:R-:W3:Y:S01]  /*12f0*/  LDG.E.CONSTANT R15, desc[UR8][R14.64] ;  /* 0x000000080e0f7981 */ /* 0x000ee2000c1e9900 */
[----:B------:R-:W-:-:S03]  /*1300*/  IADD3 R16, PT, PT, R8, 0x3, RZ ;  /* 0x0000000308107810 */ /* 0x000fc60007ffe0ff */
[----:B------:R-:W2:Y:S01]  /*1310*/  LDG.E.CONSTANT R14, desc[UR8][R10.64] ;  /* 0x000000080a0e7981 */ /* 0x000ea2000c1e9900 */
[----:B----4-:R-:W-:-:S03]  /*1320*/  FSETP.GT.AND P1, PT, R20, R19, PT ;  /* 0x000000131400720b */ /* 0x010fc60003f24000 */
[----:B------:R-:W4:Y:S01]  /*1330*/  LDG.E.CONSTANT R20, desc[UR8][R6.64] ;  /* 0x0000000806147981 */ /* 0x000f22000c1e9900 */
[----:B---3--:R-:W-:Y:S02]  /*1340*/  FSETP.GT.AND P0, PT, R12, R15, PT ;  /* 0x0000000f0c00720b */ /* 0x008fe40003f04000 */
[C---:B------:R-:W-:Y:S02]  /*1350*/  SEL R21, R16.reuse, R21, P1 ;  /* 0x0000001510157207 */ /* 0x040fe40000800000 */
[----:B------:R-:W-:-:S03]  /*1360*/  SEL R9, R16, R9, P0 ;  /* 0x0000000910097207 */ /* 0x000fc60000000000 */
[----:B------:R-:W-:-:S04]  /*1370*/  IMAD.WIDE.U32 R16, R21, 0x4, R4 ;  /* 0x0000000415107825 */ /* 0x000fc800078e0004 */
[----:B------:R-:W-:Y:S02]  /*1380*/  IMAD.WIDE.U32 R12, R9, 0x4, R2 ;  /* 0x00000004090c7825 */ /* 0x000fe400078e0002 */
[----:B------:R-:W4:Y:S04]  /*1390*/  LDG.E.CONSTANT R17, desc[UR8][R16.64] ;  /* 0x0000000810117981 */ /* 0x000f28000c1e9900 */
[----:B------:R-:W2:Y:S01]  /*13a0*/  LDG.E.CONSTANT R13, desc[UR8][R12.64] ;  /* 0x000000080c0d7981 */ /* 0x000ea2000c1e9900 */
[----:B------:R-:W-:-:S03]  /*13b0*/  IADD3 R18, PT, PT, R8, 0x4, RZ ;  /* 0x0000000408127810 */ /* 0x000fc60007ffe0ff */
[----:B------:R-:W3:Y:S01]  /*13c0*/  LDG.E.CONSTANT R12, desc[UR8][R10.64+0x4] ;  /* 0x000004080a0c7981 */ /* 0x000ee2000c1e9900 */
[----:B----4-:R-:W-:-:S03]  /*13d0*/  FSETP.GT.AND P1, PT, R20, R17, PT ;  /* 0x000000111400720b */ /* 0x010fc60003f24000 */
[----:B------:R-:W4:Y:S01]  /*13e0*/  LDG.E.CONSTANT R20, desc[UR8][R6.64+0x4] ;  /* 0x0000040806147981 */ /* 0x000f22000c1e9900 */
[----:B--2---:R-:W-:Y:S02]  /*13f0*/  FSETP.GT.AND P0, PT, R14, R13, PT ;  /* 0x0000000d0e00720b */ /* 0x004fe40003f04000 */
        /* <DEDUP_REMOVED lines=17> */
[----:B------:R-:W-:-:S03]  /*1510*/  VIADD R18, R8, 0x6 ;  /* 0x0000000608127836 */ /* 0x000fc60000000000 */
        /* <DEDUP_REMOVED lines=10> */
[----:B------:R-:W-:Y:S02]  /*15c0*/  IADD3 R16, PT, PT, R8, 0x7, RZ ;  /* 0x0000000708107810 */ /* 0x000fe40007ffe0ff */
[----:B----4-:R-:W-:Y:S02]  /*15d0*/  FSETP.GT.AND P1, PT, R20, R19, PT ;  /* 0x000000131400720b */ /* 0x010fe40003f24000 */
[----:B------:R0:W2:Y:S01]  /*15e0*/  LDG.E.CONSTANT R20, desc[UR8][R6.64+0x10] ;  /* 0x0000100806147981 */ /* 0x0000a2000c1e9900 */
[----:B---3--:R-:W-:-:S02]  /*15f0*/  FSETP.GT.AND P0, PT, R12, R15, PT ;  /* 0x0000000f0c00720b */ /* 0x008fc40003f04000 */
[C---:B------:R-:W-:Y:S02]  /*1600*/  SEL R23, R16.reuse, R21, P1 ;  /* 0x0000001510177207 */ /* 0x040fe40000800000 */
[----:B------:R-:W-:Y:S02]  /*1610*/  SEL R21, R16, R9, P0 ;  /* 0x0000000910157207 */ /* 0x000fe40000000000 */
[----:B------:R-:W3:Y:S01]  /*1620*/  LDG.E.CONSTANT R9, desc[UR8][R10.64+0x10] ;  /* 0x000010080a097981 */ /* 0x000ee2000c1e9900 */
[----:B------:R-:W-:-:S04]  /*1630*/  IMAD.WIDE.U32 R16, R23, 0x4, R4 ;  /* 0x0000000417107825 */ /* 0x000fc800078e0004 */
[----:B------:R-:W-:Y:S02]  /*1640*/  IMAD.WIDE.U32 R12, R21, 0x4, R2 ;  /* 0x00000004150c7825 */ /* 0x000fe400078e0002 */
[----:B------:R-:W2:Y:S04]  /*1650*/  LDG.E.CONSTANT R17, desc[UR8][R16.64] ;  /* 0x0000000810117981 */ /* 0x000ea8000c1e9900 */
[----:B------:R-:W3:Y:S01]  /*1660*/  LDG.E.CONSTANT R12, desc[UR8][R12.64] ;  /* 0x000000080c0c7981 */ /* 0x000ee2000c1e9900 */
[----:B------:R-:W-:-:S04]  /*1670*/  IADD3 R8, PT, PT, R8, 0x8, RZ ;  /* 0x0000000808087810 */ /* 0x000fc80007ffe0ff */
[----:B------:R-:W-:Y:S02]  /*1680*/  ISETP.NE.AND P2, PT, R8, UR5, PT ;  /* 0x0000000508007c0c */ /* 0x000fe4000bf45270 */
[----:B0-----:R-:W-:Y:S02]  /*1690*/  IADD3 R6, P4, PT, R6, 0x20, RZ ;  /* 0x0000002006067810 */ /* 0x001fe40007f9e0ff */
[----:B------:R-:W-:-:S03]  /*16a0*/  IADD3 R18, P3, PT, R10, 0x20, RZ ;  /* 0x000000200a127810 */ /* 0x000fc60007f7e0ff */
[----:B------:R-:W-:Y:S01]  /*16b0*/  IMAD.X R7, RZ, RZ, R7, P4 ;  /* 0x000000ffff077224 */ /* 0x000fe200020e0607 */
[----:B------:R-:W-:Y:S02]  /*16c0*/  IADD3.X R19, PT, PT, RZ, R11, RZ, P3, !PT ;  /* 0x0000000bff137210 */ /* 0x000fe40001ffe4ff */
[----:B--2---:R-:W-:Y:S02]  /*16d0*/  FSETP.GT.AND P1, PT, R20, R17, PT ;  /* 0x000000111400720b */ /* 0x004fe40003f24000 */
[----:B---3--:R-:W-:Y:S02]  /*16e0*/  FSETP.GT.AND P0, PT, R9, R12, PT ;  /* 0x0000000c0900720b */ /* 0x008fe40003f04000 */
[C---:B------:R-:W-:Y:S02]  /*16f0*/  SEL R9, R8.reuse, R23, P1 ;  /* 0x0000001708097207 */ /* 0x040fe40000800000 */
[----:B------:R-:W-:Y:S01]  /*1700*/  SEL R13, R8, R21, P0 ;  /* 0x00000015080d7207 */ /* 0x000fe20000000000 */
[----:B------:R-:W-:Y:S08]  /*1710*/  @P2 BRA `(.L_x_6) ;  /* 0xfffffff800802947 */ /* 0x000ff0000383ffff */
[----:B------:R-:W-:-:S07]  /*1720*/  IADD3 R8, PT, PT, R8, 0x1, RZ ;  /* 0x0000000108087810 */ /* 0x000fce0007ffe0ff */
.L_x_5:
[----:B------:R-:W-:-:S09]  /*1730*/  UISETP.NE.AND UP0, UPT, UR6, URZ, UPT ;  /* 0x000000ff0600728c */ /* 0x000fd2000bf05270 */
[----:B------:R-:W-:Y:S05]  /*1740*/  BRA.U !UP0, `(.L_x_4) ;  /* 0x0000000508707547 */ /* 0x000fea000b800000 */
[----:B------:R-:W-:Y:S02]  /*1750*/  UISETP.GE.U32.AND UP0, UPT, UR6, 0x4, UPT ;  /* 0x000000040600788c */ /* 0x000fe4000bf06070 */
[----:B------:R-:W-:-:S04]  /*1760*/  ULOP3.LUT UR5, UR4, 0x3, URZ, 0xc0, !UPT ;  /* 0x0000000304057892 */ /* 0x000fc8000f8ec0ff */
[----:B------:R-:W-:-:S03]  /*1770*/  UISETP.NE.AND UP1, UPT, UR5, URZ, UPT ;  /* 0x000000ff0500728c */ /* 0x000fc6000bf25270 */
[----:B------:R-:W-:Y:S08]  /*1780*/  BRA.U !UP0, `(.L_x_7) ;  /* 0x0000000108b87547 */ /* 0x000ff0000b800000 */
[----:B------:R-:W-:-:S04]  /*1790*/  IMAD.WIDE.U32 R16, R9, 0x4, R4 ;  /* 0x0000000409107825 */ /* 0x000fc800078e0004 */
[C---:B------:R-:W-:Y:S02]  /*17a0*/  IMAD.WIDE.U32 R10, R8.reuse, 0x4, R4 ;  /* 0x00000004080a7825 */ /* 0x040fe400078e0004 */
[----:B------:R-:W2:Y:S02]  /*17b0*/  LDG.E.CONSTANT R17, desc[UR8][R16.64] ;  /* 0x0000000810117981 */ /* 0x000ea4000c1e9900 */
[--C-:B------:R-:W-:Y:S02]  /*17c0*/  IMAD.WIDE.U32 R14, R13, 0x4, R2.reuse ;  /* 0x000000040d0e7825 */ /* 0x100fe400078e0002 */
[----:B------:R-:W2:Y:S02]  /*17d0*/  LDG.E.CONSTANT R18, desc[UR8][R10.64] ;  /* 0x000000080a127981 */ /* 0x000ea4000c1e9900 */
[----:B------:R-:W-:Y:S02]  /*17e0*/  IMAD.WIDE.U32 R6, R8, 0x4, R2 ;  /* 0x0000000408067825 */ /* 0x000fe400078e0002 */
[----:B------:R-:W3:Y:S04]  /*17f0*/  LDG.E.CONSTANT R15, desc[UR8][R14.64] ;  /* 0x000000080e0f7981 */ /* 0x000ee8000c1e9900 */
[----:B------:R-:W3:Y:S04]  /*1800*/  LDG.E.CONSTANT R12, desc[UR8][R6.64] ;  /* 0x00000008060c7981 */ /* 0x000ee8000c1e9900 */
[----:B------:R-:W4:Y:S01]  /*1810*/  LDG.E.CONSTANT R20, desc[UR8][R6.64+0x4] ;  /* 0x0000040806147981 */ /* 0x000f22000c1e9900 */
[----:B--2---:R-:W-:-:S04]  /*1820*/  FSETP.GT.AND P1, PT, R18, R17, PT ;  /* 0x000000111200720b */ /* 0x004fc80003f24000 */
[----:B------:R-:W-:Y:S02]  /*1830*/  SEL R9, R8, R9, P1 ;  /* 0x0000000908097207 */ /* 0x000fe40000800000 */
[----:B---3--:R-:W-:-:S03]  /*1840*/  FSETP.GT.AND P0, PT, R12, R15, PT ;  /* 0x0000000f0c00720b */ /* 0x008fc60003f04000 */
[----:B------:R-:W-:Y:S01]  /*1850*/  IMAD.WIDE.U32 R18, R9, 0x4, R4 ;  /* 0x0000000409127825 */ /* 0x000fe200078e0004 */
[----:B------:R-:W2:Y:S01]  /*1860*/  LDG.E.CONSTANT R15, desc[UR8][R10.64+0x4] ;  /* 0x000004080a0f7981 */ /* 0x000ea2000c1e9900 */
[----:B------:R-:W-:-:S04]  /*1870*/  SEL R21, R8, R13, P0 ;  /* 0x0000000d08157207 */ /* 0x000fc80000000000 */
[----:B------:R-:W2:Y:S01]  /*1880*/  LDG.E.CONSTANT R18, desc[UR8][R18.64] ;  /* 0x0000000812127981 */ /* 0x000ea2000c1e9900 */
[----:B------:R-:W-:-:S06]  /*1890*/  IMAD.WIDE.U32 R12, R21, 0x4, R2 ;  /* 0x00000004150c7825 */ /* 0x000fcc00078e0002 */
[----:B------:R-:W4:Y:S01]  /*18a0*/  LDG.E.CONSTANT R13, desc[UR8][R12.64] ;  /* 0x000000080c0d7981 */ /* 0x000f22000c1e9900 */
[----:B------:R-:W-:Y:S02]  /*18b0*/  IADD3 R14, PT, PT, R8, 0x1, RZ ;  /* 0x00000001080e7810 */ /* 0x000fe40007ffe0ff */
[----:B--2---:R-:W-:-:S04]  /*18c0*/  FSETP.GT.AND P1, PT, R15, R18, PT ;  /* 0x000000120f00720b */ /* 0x004fc80003f24000 */
[----:B------:R-:W-:Y:S02]  /*18d0*/  SEL R9, R14, R9, P1 ;  /* 0x000000090e097207 */ /* 0x000fe40000800000 */
[----:B----4-:R-:W-:-:S03]  /*18e0*/  FSETP.GT.AND P0, PT, R20, R13, PT ;  /* 0x0000000d1400720b */ /* 0x010fc60003f04000 */
[----:B------:R-:W-:Y:S01]  /*18f0*/  IMAD.WIDE.U32 R16, R9, 0x4, R4 ;  /* 0x0000000409107825 */ /* 0x000fe200078e0004 */
[----:B------:R-:W2:Y:S01]  /*1900*/  LDG.E.CONSTANT R13, desc[UR8][R10.64+0x8] ;  /* 0x000008080a0d7981 */ /* 0x000ea2000c1e9900 */
[----:B------:R-:W-:-:S03]  /*1910*/  SEL R21, R14, R21, P0 ;  /* 0x000000150e157207 */ /* 0x000fc60000000000 */
[----:B------:R-:W3:Y:S02]  /*1920*/  LDG.E.CONSTANT R20, desc[UR8][R6.64+0x8] ;  /* 0x0000080806147981 */ /* 0x000ee4000c1e9900 */
[----:B------:R-:W-:Y:S02]  /*1930*/  IMAD.WIDE.U32 R14, R21, 0x4, R2 ;  /* 0x00000004150e7825 */ /* 0x000fe400078e0002 */
[----:B------:R-:W2:Y:S04]  /*1940*/  LDG.E.CONSTANT R16, desc[UR8][R16.64] ;  /* 0x0000000810107981 */ /* 0x000ea8000c1e9900 */
[----:B------:R-:W3:Y:S01]  /*1950*/  LDG.E.CONSTANT R15, desc[UR8][R14.64] ;  /* 0x000000080e0f7981 */ /* 0x000ee2000c1e9900 */
[----:B------:R-:W-:-:S03]  /*1960*/  IADD3 R12, PT, PT, R8, 0x2, RZ ;  /* 0x00000002080c7810 */ /* 0x000fc60007ffe0ff */
[----:B------:R-:W4:Y:S01]  /*1970*/  LDG.E.CONSTANT R6, desc[UR8][R6.64+0xc] ;  /* 0x00000c0806067981 */ /* 0x000f22000c1e9900 */
[----:B--2---:R-:W-:Y:S02]  /*1980*/  FSETP.GT.AND P1, PT, R13, R16, PT ;  /* 0x000000100d00720b */ /* 0x004fe40003f24000 */
[----:B---3--:R-:W-:Y:S02]  /*1990*/  FSETP.GT.AND P0, PT, R20, R15, PT ;  /* 0x0000000f1400720b */ /* 0x008fe40003f04000 */
[C---:B------:R-:W-:Y:S02]  /*19a0*/  SEL R9, R12.reuse, R9, P1 ;  /* 0x000000090c097207 */ /* 0x040fe40000800000 */
[----:B------:R-:W-:Y:S02]  /*19b0*/  SEL R13, R12, R21, P0 ;  /* 0x000000150c0d7207 */ /* 0x000fe40000000000 */
[----:B------:R-:W2:Y:S01]  /*19c0*/  LDG.E.CONSTANT R12, desc[UR8][R10.64+0xc] ;  /* 0x00000c080a0c7981 */ /* 0x000ea2000c1e9900 */
[----:B------:R-:W-:-:S04]  /*19d0*/  IMAD.WIDE.U32 R20, R9, 0x4, R4 ;  /* 0x0000000409147825 */ /* 0x000fc800078e0004 */
[----:B------:R-:W-:Y:S02]  /*19e0*/  IMAD.WIDE.U32 R18, R13, 0x4, R2 ;  /* 0x000000040d127825 */ /* 0x000fe400078e0002 */
[----:B------:R-:W2:Y:S04]  /*19f0*/  LDG.E.CONSTANT R21, desc[UR8][R20.64] ;  /* 0x0000000814157981 */ /* 0x000ea8000c1e9900 */
[----:B------:R-:W4:Y:S01]  /*1a00*/  LDG.E.CONSTANT R19, desc[UR8][R18.64] ;  /* 0x0000000812137981 */ /* 0x000f22000c1e9900 */
[----:B--2---:R-:W-:Y:S01]  /*1a10*/  FSETP.GT.AND P1, PT, R12, R21, PT ;  /* 0x000000150c00720b */ /* 0x004fe20003f24000 */
[----:B------:R-:W-:Y:S01]  /*1a20*/  VIADD R12, R8, 0x3 ;  /* 0x00000003080c7836 */ /* 0x000fe20000000000 */
[----:B----4-:R-:W-:Y:S02]  /*1a30*/  FSETP.GT.AND P0, PT, R6, R19, PT ;  /* 0x000000130600720b */ /* 0x010fe40003f04000 */
[----:B------:R-:W-:-:S02]  /*1a40*/  IADD3 R8, PT, PT, R8, 0x4, RZ ;  /* 0x0000000408087810 */ /* 0x000fc40007ffe0ff */
[C---:B------:R-:W-:Y:S02]  /*1a50*/  SEL R13, R12.reuse, R13, P0 ;  /* 0x0000000d0c0d7207 */ /* 0x040fe40000000000 */
[----:B------:R-:W-:-:S07]  /*1a60*/  SEL R9, R12, R9, P1 ;  /* 0x000000090c097207 */ /* 0x000fce0000800000 */
.L_x_7:
[----:B------:R-:W-:Y:S05]  /*1a70*/  BRA.U !UP1, `(.L_x_4) ;  /* 0x0000000109a47547 */ /* 0x000fea000b800000 */
[----:B------:R-:W-:Y:S02]  /*1a80*/  UISETP.NE.AND UP0, UPT, UR5, 0x1, UPT ;  /* 0x000000010500788c */ /* 0x000fe4000bf05270 */
[----:B------:R-:W-:-:S04]  /*1a90*/  ULOP3.LUT UR4, UR4, 0x1, URZ, 0xc0, !UPT ;  /* 0x0000000104047892 */ /* 0x000fc8000f8ec0ff */
[----:B------:R-:W-:-:S03]  /*1aa0*/  UISETP.NE.U32.AND UP1, UPT, UR4, 0x1, UPT ;  /* 0x000000010400788c */ /* 0x000fc6000bf25070 */
[----:B------:R-:W-:Y:S08]  /*1ab0*/  BRA.U !UP0, `(.L_x_8) ;  /* 0x0000000108607547 */ /* 0x000ff0000b800000 */
[----:B------:R-:W-:-:S04]  /*1ac0*/  IMAD.WIDE.U32 R14, R13, 0x4, R2 ;  /* 0x000000040d0e7825 */ /* 0x000fc800078e0002 */
[----:B------:R-:W-:Y:S02]  /*1ad0*/  IMAD.WIDE.U32 R16, R9, 0x4, R4 ;  /* 0x0000000409107825 */ /* 0x000fe400078e0004 */
[----:B------:R-:W2:Y:S02]  /*1ae0*/  LDG.E.CONSTANT R15, desc[UR8][R14.64] ;  /* 0x000000080e0f7981 */ /* 0x000ea4000c1e9900 */
[C---:B------:R-:W-:Y:S02]  /*1af0*/  IMAD.WIDE.U32 R6, R8.reuse, 0x4, R2 ;  /* 0x0000000408067825 */ /* 0x040fe400078e0002 */
[----:B------:R-:W3:Y:S02]  /*1b00*/  LDG.E.CONSTANT R17, desc[UR8][R16.64] ;  /* 0x0000000810117981 */ /* 0x000ee4000c1e9900 */
[----:B------:R-:W-:Y:S02]  /*1b10*/  IMAD.WIDE.U32 R10, R8, 0x4, R4 ;  /* 0x00000004080a7825 */ /* 0x000fe400078e0004 */
[----:B------:R-:W2:Y:S04]  /*1b20*/  LDG.E.CONSTANT R12, desc[UR8][R6.64] ;  /* 0x00000008060c7981 */ /* 0x000ea8000c1e9900 */
[----:B------:R-:W3:Y:S04]  /*1b30*/  LDG.E.CONSTANT R18, desc[UR8][R10.64] ;  /* 0x000000080a127981 */ /* 0x000ee8000c1e9900 */
[----:B------:R-:W4:Y:S01]  /*1b40*/  LDG.E.CONSTANT R14, desc[UR8][R10.64+0x4] ;  /* 0x000004080a0e7981 */ /* 0x000f22000c1e9900 */
[----:B--2---:R-:W-:-:S03]  /*1b50*/  FSETP.GT.AND P0, PT, R12, R15, PT ;  /* 0x0000000f0c00720b */ /* 0x004fc60003f04000 */
[----:B------:R-:W2:Y:S01]  /*1b60*/  LDG.E.CONSTANT R12, desc[UR8][R6.64+0x4] ;  /* 0x00000408060c7981 */ /* 0x000ea2000c1e9900 */
[----:B---3--:R-:W-:Y:S02]  /*1b70*/  FSETP.GT.AND P1, PT, R18, R17, PT ;  /* 0x000000111200720b */ /* 0x008fe40003f24000 */
[C---:B------:R-:W-:Y:S02]  /*1b80*/  SEL R13, R8.reuse, R13, P0 ;  /* 0x0000000d080d7207 */ /* 0x040fe40000000000 */
[----:B------:R-:W-:-:S03]  /*1b90*/  SEL R9, R8, R9, P1 ;  /* 0x0000000908097207 */ /* 0x000fc60000800000 */
[----:B------:R-:W-:-:S04]  /*1ba0*/  IMAD.WIDE.U32 R18, R13, 0x4, R2 ;  /* 0x000000040d127825 */ /* 0x000fc800078e0002 */
[----:B------:R-:W-:Y:S02]  /*1bb0*/  IMAD.WIDE.U32 R20, R9, 0x4, R4 ;  /* 0x0000000409147825 */ /* 0x000fe400078e0004 */
[----:B------:R-:W2:Y:S04]  /*1bc0*/  LDG.E.CONSTANT R19, desc[UR8][R18.64] ;  /* 0x0000000812137981 */ /* 0x000ea8000c1e9900 */
[----:B------:R-:W4:Y:S01]  /*1bd0*/  LDG.E.CONSTANT R21, desc[UR8][R20.64] ;  /* 0x0000000814157981 */ /* 0x000f22000c1e9900 */
[----:B--2---:R-:W-:Y:S02]  /*1be0*/  FSETP.GT.AND P0, PT, R12, R19, PT ;  /* 0x000000130c00720b */ /* 0x004fe40003f04000 */
[----:B------:R-:W-:Y:S02]  /*1bf0*/  IADD3 R12, PT, PT, R8, 0x1, RZ ;  /* 0x00000001080c7810 */ /* 0x000fe40007ffe0ff */
[----:B----4-:R-:W-:-:S02]  /*1c00*/  FSETP.GT.AND P1, PT, R14, R21, PT ;  /* 0x000000150e00720b */ /* 0x010fc40003f24000 */
[----:B------:R-:W-:Y:S02]  /*1c10*/  IADD3 R8, PT, PT, R8, 0x2, RZ ;  /* 0x0000000208087810 */ /* 0x000fe40007ffe0ff */
[C---:B------:R-:W-:Y:S02]  /*1c20*/  SEL R13, R12.reuse, R13, P0 ;  /* 0x0000000d0c0d7207 */ /* 0x040fe40000000000 */
[----:B------:R-:W-:-:S07]  /*1c30*/  SEL R9, R12, R9, P1 ;  /* 0x000000090c097207 */ /* 0x000fce0000800000 */
.L_x_8:
[----:B------:R-:W-:Y:S05]  /*1c40*/  BRA.U UP1, `(.L_x_4) ;  /* 0x0000000101307547 */ /* 0x000fea000b800000 */
[----:B------:R-:W-:-:S04]  /*1c50*/  IMAD.WIDE.U32 R6, R8, 0x4, R2 ;  /* 0x0000000408067825 */ /* 0x000fc800078e0002 */
[----:B------:R-:W-:Y:S02]  /*1c60*/  IMAD.WIDE.U32 R10, R13, 0x4, R2 ;  /* 0x000000040d0a7825 */ /* 0x000fe400078e0002 */
[----:B------:R-:W2:Y:S02]  /*1c70*/  LDG.E.CONSTANT R6, desc[UR8][R6.64] ;  /* 0x0000000806067981 */ /* 0x000ea4000c1e9900 */
[--C-:B------:R-:W-:Y:S02]  /*1c80*/  IMAD.WIDE.U32 R2, R8, 0x4, R4.reuse ;  /* 0x0000000408027825 */ /* 0x100fe400078e0004 */
[----:B------:R-:W2:Y:S02]  /*1c90*/  LDG.E.CONSTANT R11, desc[UR8][R10.64] ;  /* 0x000000080a0b7981 */ /* 0x000ea4000c1e9900 */
[----:B------:R-:W-:Y:S02]  /*1ca0*/  IMAD.WIDE.U32 R4, R9, 0x4, R4 ;  /* 0x0000000409047825 */ /* 0x000fe400078e0004 */
[----:B------:R-:W3:Y:S04]  /*1cb0*/  LDG.E.CONSTANT R2, desc[UR8][R2.64] ;  /* 0x0000000802027981 */ /* 0x000ee8000c1e9900 */
[----:B------:R-:W3:Y:S01]  /*1cc0*/  LDG.E.CONSTANT R5, desc[UR8][R4.64] ;  /* 0x0000000804057981 */ /* 0x000ee2000c1e9900 */
[----:B--2---:R-:W-:-:S04]  /*1cd0*/  FSETP.GT.AND P0, PT, R6, R11, PT ;  /* 0x0000000b0600720b */ /* 0x004fc80003f04000 */
[----:B------:R-:W-:Y:S02]  /*1ce0*/  SEL R13, R8, R13, P0 ;  /* 0x0000000d080d7207 */ /* 0x000fe40000000000 */
[----:B---3--:R-:W-:-:S04]  /*1cf0*/  FSETP.GT.AND P1, PT, R2, R5, PT ;  /* 0x000000050200720b */ /* 0x008fc80003f24000 */
[----:B------:R-:W-:-:S09]  /*1d00*/  SEL R9, R8, R9, P1 ;  /* 0x0000000908097207 */ /* 0x000fd20000800000 */
.L_x_4:
[----:B------:R-:W0:Y:S01]  /*1d10*/  S2R R7, SR_LANEID ;  /* 0x0000000000077919 */ /* 0x000e220000000000 */
[----:B------:R-:W-:Y:S01]  /*1d20*/  ISETP.NE.AND P0, PT, R13, R9, PT ;  /* 0x000000090d00720c */ /* 0x000fe20003f05270 */
[----:B------:R-:W1:Y:S01]  /*1d30*/  LDC.64 R2, c[0x0][0x398] ;  /* 0x0000e600ff027b82 */ /* 0x000e620000000a00 */
[----:B------:R-:W-:Y:S02]  /*1d40*/  VOTEU.ANY UR4, UPT, PT ;  /* 0x0000000000047886 */ /* 0x000fe400038e0100 */
[----:B------:R-:W-:Y:S01]  /*1d50*/  SEL R6, RZ, 0x1, P0 ;  /* 0x00000001ff067807 */ /* 0x000fe20000000000 */
[----:B------:R-:W-:-:S04]  /*1d60*/  UFLO.U32 UR4, UR4 ;  /* 0x00000004000472bd */ /* 0x000fc800080e0000 */
[----:B------:R-:W2:Y:S08]  /*1d70*/  REDUX.SUM UR5, R6 ;  /* 0x00000000060573c4 */ /* 0x000eb0000000c000 */
[----:B------:R-:W3:Y:S01]  /*1d80*/  LDC.64 R4, c[0x0][0x3a0] ;  /* 0x0000e800ff047b82 */ /* 0x000ee20000000a00 */
[----:B-1----:R-:W-:Y:S01]  /*1d90*/  REDG.E.ADD.F32.FTZ.RN.STRONG.GPU desc[UR8][R2.64], R0 ;  /* 0x00000000020079a6 */ /* 0x002fe2000c12f308 */
[----:B0-----:R-:W-:-:S02]  /*1da0*/  ISETP.EQ.U32.AND P0, PT, R7, UR4, PT ;  /* 0x0000000407007c0c */ /* 0x001fc4000bf02070 */
[----:B--2---:R-:W-:-:S11]  /*1db0*/  MOV R7, UR5 ;  /* 0x0000000500077c02 */ /* 0x004fd60008000f00 */
[----:B---3--:R-:W-:Y:S01]  /*1dc0*/  @P0 REDG.E.ADD.STRONG.GPU desc[UR8][R4.64], R7 ;  /* 0x000000070400098e */ /* 0x008fe2000c12e108 */
[----:B------:R-:W-:Y:S05]  /*1dd0*/  EXIT ;  /* 0x000000000000794d */ /* 0x000fea0003800000 */
.L_x_9:
[----:B------:R-:W-:-:S00]  /*1de0*/  BRA `(.L_x_9) ;  /* 0xfffffffc00fc7947 */ /* 0x000fc0000383ffff */
[----:B------:R-:W-:-:S00]  /*1df0*/  NOP ;  /* 0x0000000000007918 */ /* 0x000fc00000000000 */
        /* <DEDUP_REMOVED lines=8> */
.L_x_46:


//--------------------- .text._Z12find_correctPKfS0_Pii --------------------------
	.section	.text._Z12find_correctPKfS0_Pii,"ax",@progbits
	.align	128
        .global         _Z12find_correctPKfS0_Pii
        .type           _Z12find_correctPKfS0_Pii,@function
        .size           _Z12find_correctPKfS0_Pii,(.L_x_47 - _Z12find_correctPKfS0_Pii)
        .other          _Z12find_correctPKfS0_Pii,@"STO_CUDA_ENTRY STV_DEFAULT"
_Z12find_correctPKfS0_Pii:
.text._Z12find_correctPKfS0_Pii:
        /* <DEDUP_REMOVED lines=8> */
[----:B------:R-:W0:Y:S01]  /*0080*/  LDC.64 R2, c[0x0][0x388] ;  /* 0x0000e200ff027b82 */ /* 0x000e220000000a00 */
[----:B------:R-:W1:Y:S01]  /*0090*/  LDCU.64 UR4, c[0x0][0x358] ;  /* 0x00006b00ff0477ac */ /* 0x000e620008000a00 */
[----:B------:R-:W-:-:S04]  /*00a0*/  IMAD R0, R0, 0xa, RZ ;  /* 0x0000000a00007824 */ /* 0x000fc800078e02ff */
[----:B0-----:R-:W-:-:S05]  /*00b0*/  IMAD.WIDE R2, R0, 0x4, R2 ;  /* 0x0000000400027825 */ /* 0x001fca00078e0202 */
[----:B-1----:R-:W2:Y:S04]  /*00c0*/  LDG.E R4, desc[UR4][R2.64+0x4] ;  /* 0x0000040402047981 */ /* 0x002ea8000c1e1900 */
[----:B------:R-:W2:Y:S04]  /*00d0*/  LDG.E R5, desc[UR4][R2.64] ;  /* 0x0000000402057981 */ /* 0x000ea8000c1e1900 */
[----:B------:R-:W3:Y:S04]  /*00e0*/  LDG.E R6, desc[UR4][R2.64+0x8] ;  /* 0x0000080402067981 */ /* 0x000ee8000c1e1900 */
[----:B------:R-:W4:Y:S04]  /*00f0*/  LDG.E R8, desc[UR4][R2.64+0xc] ;  /* 0x00000c0402087981 */ /* 0x000f28000c1e1900 */
[----:B------:R-:W5:Y:S04]  /*0100*/  LDG.E R10, desc[UR4][R2.64+0x10] ;  /* 0x00001004020a7981 */ /* 0x000f68000c1e1900 */
[----:B------:R-:W5:Y:S01]  /*0110*/  LDG.E R16, desc[UR4][R2.64+0x20] ;  /* 0x0000200402107981 */ /* 0x000f62000c1e1900 */
[----:B--2---:R-:W-:-:S04]  /*0120*/  FSETP.GT.AND P0, PT, R4, R5, PT ;  /* 0x000000050400720b */ /* 0x004fc80003f04000 */
[----:B------:R-:W-:-:S05]  /*0130*/  SEL R7, RZ, 0x1, !P0 ;  /* 0x00000001ff077807 */ /* 0x000fca0004000000 */
[----:B------:R-:W-:-:S06]  /*0140*/  IMAD.WIDE.U32 R4, R7, 0x4, R2 ;  /* 0x0000000407047825 */ /* 0x000fcc00078e0002 */
[----:B------:R-:W3:Y:S02]  /*0150*/  LDG.E R5, desc[UR4][R4.64] ;  /* 0x0000000404057981 */ /* 0x000ee4000c1e1900 */
[----:B---3--:R-:W-:-:S04]  /*0160*/  FSETP.GT.AND P0, PT, R6, R5, PT ;  /* 0x000000050600720b */ /* 0x008fc80003f04000 */
[----:B------:R-:W-:-:S05]  /*0170*/  SEL R9, R7, 0x2, !P0 ;  /* 0x0000000207097807 */ /* 0x000fca0004000000 */
[----:B------:R-:W-:-:S06]  /*0180*/  IMAD.WIDE.U32 R6, R9, 0x4, R2 ;  /* 0x0000000409067825 */ /* 0x000fcc00078e0002 */
[----:B------:R-:W4:Y:S02]  /*0190*/  LDG.E R7, desc[UR4][R6.64] ;  /* 0x0000000406077981 */ /* 0x000f24000c1e1900 */
[----:B----4-:R-:W-:-:S04]  /*01a0*/  FSETP.GT.AND P0, PT, R8, R7, PT ;  /* 0x000000070800720b */ /* 0x010fc80003f04000 */
[----:B------:R-:W-:-:S05]  /*01b0*/  SEL R11, R9, 0x3, !P0 ;  /* 0x00000003090b7807 */ /* 0x000fca0004000000 */
[----:B------:R-:W-:-:S06]  /*01c0*/  IMAD.WIDE.U32 R8, R11, 0x4, R2 ;  /* 0x000000040b087825 */ /* 0x000fcc00078e0002 */
[----:B------:R-:W5:Y:S04]  /*01d0*/  LDG.E R9, desc[UR4][R8.64] ;  /* 0x0000000408097981 */ /* 0x000f68000c1e1900 */
[----:B------:R-:W2:Y:S01]  /*01e0*/  LDG.E R8, desc[UR4][R2.64+0x1c] ;  /* 0x00001c0402087981 */ /* 0x000ea2000c1e1900 */
[----:B-----5:R-:W-:-:S03]  /*01f0*/  FSETP.GT.AND P0, PT, R10, R9, PT ;  /* 0x000000090a00720b */ /* 0x020fc60003f04000 */
[----:B------:R-:W3:Y:S01]  /*0200*/  LDG.E R10, desc[UR4][R2.64+0x14] ;  /* 0x00001404020a7981 */ /* 0x000ee2000c1e1900 */
[----:B------:R-:W-:-:S05]  /*0210*/  SEL R11, R11, 0x4, !P0 ;  /* 0x000000040b0b7807 */ /* 0x000fca0004000000 */
[----:B------:R-:W-:-:S06]  /*0220*/  IMAD.WIDE.U32 R4, R11, 0x4, R2 ;  /* 0x000000040b047825 */ /* 0x000fcc00078e0002 */
[----:B------:R-:W3:Y:S02]  /*0230*/  LDG.E R5, desc[UR4][R4.64] ;  /* 0x0000000404057981 */ /* 0x000ee4000c1e1900 */
[----:B---3--:R-:W-:Y:S02]  /*0240*/  FSETP.GT.AND P0, PT, R10, R5, PT ;  /* 0x000000050a00720b */ /* 0x008fe40003f04000 */
[----:B------:R-:W3:Y:S02]  /*0250*/  LDG.E R10, desc[UR4][R2.64+0x18] ;  /* 0x00001804020a7981 */ /* 0x000ee4000c1e1900 */
[----:B------:R-:W-:-:S05]  /*0260*/  SEL R11, R11, 0x5, !P0 ;  /* 0x000000050b0b7807 */ /* 0x000fca0004000000 */
[----:B------:R-:W-:-:S06]  /*0270*/  IMAD.WIDE.U32 R6, R11, 0x4, R2 ;  /* 0x000000040b067825 */ /* 0x000fcc00078e0002 */
[----:B------:R-:W3:Y:S02]  /*0280*/  LDG.E R7, desc[UR4][R6.64] ;  /* 0x0000000406077981 */ /* 0x000ee4000c1e1900 */
[----:B---3--:R-:W-:-:S04]  /*0290*/  FSETP.GT.AND P0, PT, R10, R7, PT ;  /* 0x000000070a00720b */ /* 0x008fc80003f04000 */
[----:B------:R-:W-:-:S05]  /*02a0*/  SEL R9, R11, 0x6, !P0 ;  /* 0x000000060b097807 */ /* 0x000fca0004000000 */
[----:B------:R-:W-:-:S06]  /*02b0*/  IMAD.WIDE.U32 R10, R9, 0x4, R2 ;  /* 0x00000004090a7825 */ /* 0x000fcc00078e0002 */
[----:B------:R-:W2:Y:S02]  /*02c0*/  LDG.E R11, desc[UR4][R10.64] ;  /* 0x000000040a0b7981 */ /* 0x000ea4000c1e1900 */
[----:B--2---:R-:W-:-:S04]  /*02d0*/  FSETP.GT.AND P0, PT, R8, R11, PT ;  /* 0x0000000b0800720b */ /* 0x004fc80003f04000 */
[----:B------:R-:W-:Y:S02]  /*02e0*/  SEL R5, R9, 0x7, !P0 ;  /* 0x0000000709057807 */ /* 0x000fe40004000000 */
[----:B------:R-:W0:Y:S03]  /*02f0*/  LDC.64 R8, c[0x0][0x380] ;  /* 0x0000e000ff087b82 */ /* 0x000e260000000a00 */
[----:B------:R-:W-:-:S06]  /*0300*/  IMAD.WIDE.U32 R12, R5, 0x4, R2 ;  /* 0x00000004050c7825 */ /* 0x000fcc00078e0002 */
[----:B------:R-:W2:Y:S01]  /*0310*/  LDG.E R13, desc[UR4][R12.64] ;  /* 0x000000040c0d7981 */ /* 0x000ea2000c1e1900 */
[----:B0-----:R-:W-:-:S05]  /*0320*/  IMAD.WIDE R8, R0, 0x4, R8 ;  /* 0x0000000400087825 */ /* 0x001fca00078e0208 */
[----:B------:R-:W3:Y:S04]  /*0330*/  LDG.E R14, desc[UR4][R8.64] ;  /* 0x00000004080e7981 */ /* 0x000ee8000c1e1900 */
[----:B------:R-:W3:Y:S04]  /*0340*/  LDG.E R15, desc[UR4][R8.64+0x4] ;  /* 0x00000404080f7981 */ /* 0x000ee8000c1e1900 */
[----:B------:R-:W4:Y:S04]  /*0350*/  LDG.E R17, desc[UR4][R8.64+0x8] ;  /* 0x0000080408117981 */ /* 0x000f28000c1e1900 */
[----:B------:R-:W5:Y:S04]  /*0360*/  LDG.E R19, desc[UR4][R8.64+0xc] ;  /* 0x00000c0408137981 */ /* 0x000f68000c1e1900 */
[----:B------:R-:W5:Y:S04]  /*0370*/  LDG.E R21, desc[UR4][R8.64+0x10] ;  /* 0x0000100408157981 */ /* 0x000f68000c1e1900 */
[----:B------:R-:W5:Y:S04]  /*0380*/  LDG.E R23, desc[UR4][R8.64+0x14] ;  /* 0x0000140408177981 */ /* 0x000f68000c1e1900 */
[----:B------:R-:W5:Y:S04]  /*0390*/  LDG.E R7, desc[UR4][R8.64+0x18] ;  /* 0x0000180408077981 */ /* 0x000f68000c1e1900 */
[----:B------:R-:W5:Y:S04]  /*03a0*/  LDG.E R4, desc[UR4][R8.64+0x1c] ;  /* 0x00001c0408047981 */ /* 0x000f68000c1e1900 */
[----:B------:R-:W5:Y:S04]  /*03b0*/  LDG.E R0, desc[UR4][R8.64+0x20] ;  /* 0x0000200408007981 */ /* 0x000f68000c1e1900 */
[----:B------:R-:W5:Y:S01]  /*03c0*/  LDG.E R6, desc[UR4][R8.64+0x24] ;  /* 0x0000240408067981 */ /* 0x000f62000c1e1900 */
[----:B--2---:R-:W-:-:S04]  /*03d0*/  FSETP.GT.AND P1, PT, R16, R13, PT ;  /* 0x0000000d1000720b */ /* 0x004fc80003f24000 */
[----:B------:R-:W-:-:S05]  /*03e0*/  SEL R5, R5, 0x8, !P1 ;  /* 0x0000000805057807 */ /* 0x000fca0004800000 */
[----:B------:R-:W-:Y:S02]  /*03f0*/  IMAD.WIDE.U32 R10, R5, 0x4, R2 ;  /* 0x00000004050a7825 */ /* 0x000fe400078e0002 */
[----:B------:R0:W2:Y:S04]  /*0400*/  LDG.E R2, desc[UR4][R2.64+0x24] ;  /* 0x0000240402027981 */ /* 0x0000a8000c1e1900 */
[----:B------:R-:W2:Y:S01]  /*0410*/  LDG.E R11, desc[UR4][R10.64] ;  /* 0x000000040a0b7981 */ /* 0x000ea2000c1e1900 */
[----:B---3--:R-:W-:-:S04]  /*0420*/  FSETP.GT.AND P4, PT, R15, R14, PT ;  /* 0x0000000e0f00720b */ /* 0x008fc80003f84000 */
[----:B------:R-:W-:-:S04]  /*0430*/  FSEL R14, R15, R14, P4 ;  /* 0x0000000e0f0e7208 */ /* 0x000fc80002000000 */
[----:B----4-:R-:W-:-:S04]  /*0440*/  FSETP.GT.AND P5, PT, R17, R14, PT ;  /* 0x0000000e1100720b */ /* 0x010fc80003fa4000 */
[----:B------:R-:W-:-:S04]  /*0450*/  FSEL R14, R17, R14, P5 ;  /* 0x0000000e110e7208 */ /* 0x000fc80002800000 */
[----:B-----5:R-:W-:-:S04]  /*0460*/  FSETP.GT.AND P3, PT, R19, R14, PT ;  /* 0x0000000e1300720b */ /* 0x020fc80003f64000 */
[----:B------:R-:W-:-:S04]  /*0470*/  FSEL R14, R19, R14, P3 ;  /* 0x0000000e130e7208 */ /* 0x000fc80001800000 */
[----:B------:R-:W-:-:S04]  /*0480*/  FSETP.GT.AND P2, PT, R21, R14, PT ;  /* 0x0000000e1500720b */ /* 0x000fc80003f44000 */
[----:B------:R-:W-:-:S04]  /*0490*/  FSEL R14, R21, R14, P2 ;  /* 0x0000000e150e7208 */ /* 0x000fc80001000000 */
[CC--:B------:R-:W-:Y:S02]  /*04a0*/  FSETP.GT.AND P0, PT, R23.reuse, R14.reuse, PT ;  /* 0x0000000e1700720b */ /* 0x0c0fe40003f04000 */
[----:B0-----:R-:W-:Y:S02]  /*04b0*/  SEL R3, RZ, 0x1, !P4 ;  /* 0x00000001ff037807 */ /* 0x001fe40006000000 */
[----:B------:R-:W-:Y:S02]  /*04c0*/  FSEL R14, R23, R14, P0 ;  /* 0x0000000e170e7208 */ /* 0x000fe40000000000 */
[----:B------:R-:W-:Y:S02]  /*04d0*/  SEL R3, R3, 0x2, !P5 ;  /* 0x0000000203037807 */ /* 0x000fe40006800000 */
[----:B------:R-:W-:Y:S02]  /*04e0*/  FSETP.GT.AND P4, PT, R7, R14, PT ;  /* 0x0000000e0700720b */ /* 0x000fe40003f84000 */
[----:B------:R-:W-:-:S02]  /*04f0*/  SEL R3, R3, 0x3, !P3 ;  /* 0x0000000303037807 */ /* 0x000fc40005800000 */
[----:B------:R-:W-:Y:S02]  /*0500*/  FSEL R7, R7, R14, P4 ;  /* 0x0000000e07077208 */ /* 0x000fe40002000000 */
[----:B------:R-:W-:Y:S02]  /*0510*/  SEL R3, R3, 0x4, !P2 ;  /* 0x0000000403037807 */ /* 0x000fe40005000000 */
[CC--:B------:R-:W-:Y:S02]  /*0520*/  FSETP.GT.AND P2, PT, R4.reuse, R7.reuse, PT ;  /* 0x000000070400720b */ /* 0x0c0fe40003f44000 */
[----:B------:R-:W-:Y:S02]  /*0530*/  SEL R3, R3, 0x5, !P0 ;  /* 0x0000000503037807 */ /* 0x000fe40004000000 */
[----:B------:R-:W-:Y:S02]  /*0540*/  FSEL R7, R4, R7, P2 ;  /* 0x0000000704077208 */ /* 0x000fe40001000000 */
[----:B------:R-:W-:-:S02]  /*0550*/  SEL R3, R3, 0x6, !P4 ;  /* 0x0000000603037807 */ /* 0x000fc40006000000 */
[----:B------:R-:W-:Y:S02]  /*0560*/  FSETP.GT.AND P0, PT, R0, R7, PT ;  /* 0x000000070000720b */ /* 0x000fe40003f04000 */
[----:B------:R-:W-:-:S04]  /*0570*/  SEL R4, R3, 0x7, !P2 ;  /* 0x0000000703047807 */ /* 0x000fc80005000000 */
[----:B------:R-:W-:Y:S02]  /*0580*/  ISETP.NE.AND P2, PT, R4, R5, PT ;  /* 0x000000050400720c */ /* 0x000fe40003f45270 */
[----:B------:R-:W-:Y:S02]  /*0590*/  FSEL R7, R0, R7, P0 ;  /* 0x0000000700077208 */ /* 0x000fe40000000000 */
[----:B------:R-:W-:-:S03]  /*05a0*/  SEL R3, RZ, 0xffffffff, P2 ;  /* 0xffffffffff037807 */ /* 0x000fc60001000000 */
[----:B------:R-:W-:Y:S02]  /*05b0*/  @P0 SEL R3, RZ, 0xffffffff, !P1 ;  /* 0xffffffffff030807 */ /* 0x000fe40004800000 */
[----:B------:R-:W-:Y:S02]  /*05c0*/  FSETP.GT.AND P1, PT, R6, R7, PT ;  /* 0x000000070600720b */ /* 0x000fe40003f24000 */
[----:B------:R-:W-:-:S04]  /*05d0*/  LOP3.LUT R3, R3, 0x1, RZ, 0xc0, !PT ;  /* 0x0000000103037812 */ /* 0x000fc800078ec0ff */
[----:B------:R-:W-:-:S04]  /*05e0*/  ISETP.NE.U32.AND P0, PT, R3, 0x1, PT ;  /* 0x000000010300780c */ /* 0x000fc80003f05070 */
[CC--:B--2---:R-:W-:Y:S02]  /*05f0*/  FSETP.LEU.AND P0, PT, R2.reuse, R11.reuse, !P0 ;  /* 0x0000000b0200720b */ /* 0x0c4fe4000470b000 */
[----:B------:R-:W-:Y:S02]  /*0600*/  FSETP.GT.AND P2, PT, R2, R11, PT ;  /* 0x0000000b0200720b */ /* 0x000fe40003f44000 */
[----:B------:R-:W-:Y:S02]  /*0610*/  SEL R0, RZ, 0xffffffff, !P0 ;  /* 0xffffffffff007807 */ /* 0x000fe40004000000 */
[----:B------:R-:W-:-:S04]  /*0620*/  @P1 SEL R0, RZ, 0xffffffff, !P2 ;  /* 0xffffffffff001807 */ /* 0x000fc80005000000 */
[----:B------:R-:W-:-:S04]  /*0630*/  LOP3.LUT R0, R0, 0x1, RZ, 0xc0, !PT ;  /* 0x0000000100007812 */ /* 0x000fc800078ec0ff */
[----:B------:R-:W-:-:S13]  /*0640*/  ISETP.NE.U32.AND P0, PT, R0, 0x1, PT ;  /* 0x000000010000780c */ /* 0x000fda0003f05070 */
[----:B------:R-:W-:Y:S05]  /*0650*/  @P0 EXIT ;  /* 0x000000000000094d */ /* 0x000fea0003800000 */
[----:B------:R-:W0:Y:S01]  /*0660*/  S2R R0, SR_LANEID ;  /* 0x0000000000007919 */ /* 0x000e220000000000 */
[----:B------:R-:W1:Y:S01]  /*0670*/  LDC.64 R2, c[0x0][0x390] ;  /* 0x0000e400ff027b82 */ /* 0x000e620000000a00 */
[----:B------:R-:W-:Y:S02]  /*0680*/  VOTEU.ANY UR6, UPT, PT ;  /* 0x0000000000067886 */ /* 0x000fe400038e0100 */
[----:B------:R-:W-:Y:S02]  /*0690*/  UFLO.U32 UR7, UR6 ;  /* 0x00000006000772bd */ /* 0x000fe400080e0000 */
[----:B------:R-:W1:Y:S04]  /*06a0*/  POPC R5, UR6 ;  /* 0x0000000600057d09 */ /* 0x000e680008000000 */
[----:B0-----:R-:W-:-:S13]  /*06b0*/  ISETP.EQ.U32.AND P0, PT, R0, UR7, PT ;  /* 0x0000000700007c0c */ /* 0x001fda000bf02070 */
[----:B-1----:R-:W-:Y:S01]  /*06c0*/  @P0 REDG.E.ADD.STRONG.GPU desc[UR4][R2.64], R5 ;  /* 0x000000050200098e */ /* 0x002fe2000c12e104 */
[----:B------:R-:W-:Y:S05]  /*06d0*/  EXIT ;  /* 0x000000000000794d */ /* 0x000fea0003800000 */
.L_x_10:
        /* <DEDUP_REMOVED lines=10> */
.L_x_47:


//--------------------- .text._Z14update_weightsP19NeuralNetworkDevicePfS1_S1_S1_ --------------------------
	.section	.text._Z14update_weightsP19NeuralNetworkDevicePfS1_S1_S1_,"ax",@progbits
	.align	128
        .global         _Z14update_weightsP19NeuralNetworkDevicePfS1_S1_S1_
        .type           _Z14update_weightsP19NeuralNetworkDevicePfS1_S1_S1_,@function
        .size           _Z14update_weightsP19NeuralNetworkDevicePfS1_S1_S1_,(.L_x_48 - _Z14update_weightsP19NeuralNetworkDevicePfS1_S1_S1_)
        .other          _Z14update_weightsP19NeuralNetworkDevicePfS1_S1_S1_,@"STO_CUDA_ENTRY STV_DEFAULT"
_Z14update_weightsP19NeuralNetworkDevicePfS1_S1_S1_:
.text._Z14update_weightsP19NeuralNetworkDevicePfS1_S1_S1_:
[----:B------:R-:W-:Y:S01]  /*0000*/  LDC R1, c[0x0][0x37c] ;  /* 0x0000df00ff017b82 */ /* 0x000fe20000000800 */
[----:B------:R-:W0:Y:S07]  /*0010*/  S2R R3, SR_TID.X ;  /* 0x0000000000037919 */ /* 0x000e2e0000002100 */
[----:B------:R-:W0:Y:S08]  /*0020*/  S2UR UR4, SR_CTAID.X ;  /* 0x00000000000479c3 */ /* 0x000e300000002500 */
[----:B------:R-:W0:Y:S02]  /*0030*/  LDC R0, c[0x0][0x360] ;  /* 0x0000d800ff007b82 */ /* 0x000e240000000800 */
[----:B0-----:R-:W-:-:S05]  /*0040*/  IMAD R0, R0, UR4, R3 ;  /* 0x0000000400007c24 */ /* 0x001fca000f8e0203 */
[----:B------:R-:W-:-:S13]  /*0050*/  ISETP.GT.AND P0, PT, R0, 0x187ff, PT ;  /* 0x000187ff0000780c */ /* 0x000fda0003f04270 */
[----:B------:R-:W-:Y:S05]  /*0060*/  @P0 EXIT ;  /* 0x000000000000094d */ /* 0x000fea0003800000 */
[----:B------:R-:W0:Y:S01]  /*0070*/  LDC.64 R2, c[0x0][0x380] ;  /* 0x0000e000ff027b82 */ /* 0x000e220000000a00 */
[----:B------:R-:W0:Y:S07]  /*0080*/  LDCU.64 UR4, c[0x0][0x358] ;  /* 0x00006b00ff0477ac */ /* 0x000e2e0008000a00 */
[----:B------:R-:W1:Y:S01]  /*0090*/  LDC.64 R4, c[0x0][0x388] ;  /* 0x0000e200ff047b82 */ /* 0x000e620000000a00 */
[----:B0-----:R-:W2:Y:S01]  /*00a0*/  LDG.E.64 R6, desc[UR4][R2.64] ;  /* 0x0000000402067981 */ /* 0x001ea2000c1e1b00 */
[----:B-1----:R-:W-:-:S06]  /*00b0*/  IMAD.WIDE R4, R0, 0x4, R4 ;  /* 0x0000000400047825 */ /* 0x002fcc00078e0204 */
[----:B------:R-:W3:Y:S01]  /*00c0*/  LDG.E R4, desc[UR4][R4.64] ;  /* 0x0000000404047981 */ /* 0x000ee2000c1e1900 */
[----:B--2---:R-:W-:-:S05]  /*00d0*/  IMAD.WIDE R8, R0, 0x4, R6 ;  /* 0x0000000400087825 */ /* 0x004fca00078e0206 */
[----:B------:R-:W2:Y:S01]  /*00e0*/  LDG.E R10, desc[UR4][R8.64] ;  /* 0x00000004080a7981 */ /* 0x000ea2000c1e1900 */
[----:B------:R-:W-:Y:S01]  /*00f0*/  UMOV UR6, 0x47ae147b ;  /* 0x47ae147b00067882 */ /* 0x000fe20000000000 */
[----:B------:R-:W-:Y:S01]  /*0100*/  UMOV UR7, 0x3f847ae1 ;  /* 0x3f847ae100077882 */ /* 0x000fe20000000000 */
[----:B------:R-:W-:Y:S01]  /*0110*/  ISETP.GT.AND P0, PT, R0, 0x4ff, PT ;  /* 0x000004ff0000780c */ /* 0x000fe20003f04270 */
[----:B---3--:R-:W0:Y:S02]  /*0120*/  F2F.F64.F32 R6, R4 ;  /* 0x0000000400067310 */ /* 0x008e240000201800 */
[----:B0-----:R-:W-:-:S06]  /*0130*/  DMUL R6, R6, -UR6 ;  /* 0x8000000606067c28 */ /* 0x001fcc0008000000 */
[----:B--2---:R-:W0:Y:S02]  /*0140*/  F2F.F64.F32 R10, R10 ;  /* 0x0000000a000a7310 */ /* 0x004e240000201800 */
[----:B0-----:R-:W-:-:S10]  /*0150*/  DFMA R6, R6, 0.03125, R10 ;  /* 0x3fa000000606782b */ /* 0x001fd4000000000a */
[----:B------:R-:W0:Y:S02]  /*0160*/  F2F.F32.F64 R7, R6 ;  /* 0x0000000600077310 */ /* 0x000e240000301000 */
[----:B0-----:R0:W-:Y:S01]  /*0170*/  STG.E desc[UR4][R8.64], R7 ;  /* 0x0000000708007986 */ /* 0x0011e2000c101904 */
[----:B------:R-:W-:Y:S05]  /*0180*/  @P0 EXIT ;  /* 0x000000000000094d */ /* 0x000fea0003800000 */
[----:B0-----:R-:W2:Y:S01]  /*0190*/  LDG.E.64 R6, desc[UR4][R2.64+0x8] ;  /* 0x0000080402067981 */ /* 0x001ea2000c1e1b00 */
[----:B------:R-:W0:Y:S02]  /*01a0*/  LDC.64 R4, c[0x0][0x390] ;  /* 0x0000e400ff047b82 */ /* 0x000e240000000a00 */
[----:B0-----:R-:W-:-:S06]  /*01b0*/  IMAD.WIDE R4, R0, 0x4, R4 ;  /* 0x0000000400047825 */ /* 0x001fcc00078e0204 */
[----:B------:R-:W3:Y:S01]  /*01c0*/  LDG.E R4, desc[UR4][R4.64] ;  /* 0x0000000404047981 */ /* 0x000ee2000c1e1900 */
[----:B--2---:R-:W-:-:S05]  /*01d0*/  IMAD.WIDE R8, R0, 0x4, R6 ;  /* 0x0000000400087825 */ /* 0x004fca00078e0206 */
[----:B------:R-:W2:Y:S01]  /*01e0*/  LDG.E R10, desc[UR4][R8.64] ;  /* 0x00000004080a7981 */ /* 0x000ea2000c1e1900 */
        /* <DEDUP_REMOVED lines=22> */
[----:B------:R-:W0:Y:S01]  /*0350*/  LDG.E.64 R2, desc[UR4][R2.64+0x18] ;  /* 0x0000180402027981 */ /* 0x000e22000c1e1b00 */
[----:B------:R-:W1:Y:S02]  /*0360*/  LDC.64 R4, c[0x0][0x3a0] ;  /* 0x0000e800ff047b82 */ /* 0x000e640000000a00 */
[----:B-1----:R-:W-:-:S06]  /*0370*/  IMAD.WIDE R4, R0, 0x4, R4 ;  /* 0x0000000400047825 */ /* 0x002fcc00078e0204 */
[----:B------:R-:W2:Y:S01]  /*0380*/  LDG.E R4, desc[UR4][R4.64] ;  /* 0x0000000404047981 */ /* 0x000ea2000c1e1900 */
[----:B0-----:R-:W-:-:S05]  /*0390*/  IMAD.WIDE R8, R0, 0x4, R2 ;  /* 0x0000000400087825 */ /* 0x001fca00078e0202 */
[----:B------:R-:W3:Y:S01]  /*03a0*/  LDG.E R10, desc[UR4][R8.64] ;  /* 0x00000004080a7981 */ /* 0x000ee2000c1e1900 */
[----:B--2---:R-:W0:Y:S02]  /*03b0*/  F2F.F64.F32 R6, R4 ;  /* 0x0000000400067310 */ /* 0x004e240000201800 */
[----:B0-----:R-:W-:-:S06]  /*03c0*/  DMUL R6, R6, -UR6 ;  /* 0x8000000606067c28 */ /* 0x001fcc0008000000 */
[----:B---3--:R-:W0:Y:S02]  /*03d0*/  F2F.F64.F32 R10, R10 ;  /* 0x0000000a000a7310 */ /* 0x008e240000201800 */
[----:B0-----:R-:W-:-:S10]  /*03e0*/  DFMA R6, R6, 0.03125, R10 ;  /* 0x3fa000000606782b */ /* 0x001fd4000000000a */
[----:B------:R-:W0:Y:S02]  /*03f0*/  F2F.F32.F64 R7, R6 ;  /* 0x0000000600077310 */ /* 0x000e240000301000 */
[----:B0-----:R-:W-:Y:S01]  /*0400*/  STG.E desc[UR4][R8.64], R7 ;  /* 0x0000000708007986 */ /* 0x001fe2000c101904 */
[----:B------:R-:W-:Y:S05]  /*0410*/  EXIT ;  /* 0x000000000000794d */ /* 0x000fea0003800000 */
.L_x_11:
        /* <DEDUP_REMOVED lines=14> */
.L_x_48:


//--------------------- .text._Z12update_gradsPfS_S_S_S_S_S_S_ --------------------------
	.section	.text._Z12update_gradsPfS_S_S_S_S_S_S_,"ax",@progbits
	.align	128
        .global         _Z12update_gradsPfS_S_S_S_S_S_S_
        .type           _Z12update_gradsPfS_S_S_S_S_S_S_,@function
        .size           _Z12update_gradsPfS_S_S_S_S_S_S_,(.L_x_49 - _Z12update_gradsPfS_S_S_S_S_S_S_)
        .other          _Z12update_gradsPfS_S_S_S_S_S_S_,@"STO_CUDA_ENTRY STV_DEFAULT"
_Z12update_gradsPfS_S_S_S_S_S_S_:
.text._Z12update_gradsPfS_S_S_S_S_S_S_:
[----:B------:R-:W-:Y:S01]  /*0000*/  LDC R1, c[0x0][0x37c] ;  /* 0x0000df00ff017b82 */ /* 0x000fe20000000800 */
[----:B------:R-:W0:Y:S07]  /*0010*/  S2R R3, SR_TID.X ;  /* 0x0000000000037919 */ /* 0x000e2e0000002100 */
[----:B------:R-:W0:Y:S01]  /*0020*/  S2UR UR4, SR_CTAID.X ;  /* 0x00000000000479c3 */ /* 0x000e220000002500 */
[----:B------:R-:W-:Y:S07]  /*0030*/  BSSY.RECONVERGENT B0, `(.L_x_12) ;  /* 0x00000f7000007945 */ /* 0x000fee0003800200 */
[----:B------:R-:W0:Y:S02]  /*0040*/  LDC R0, c[0x0][0x360] ;  /* 0x0000d800ff007b82 */ /* 0x000e240000000800 */
[----:B0-----:R-:W-:Y:S01]  /*0050*/  IMAD R0, R0, UR4, R3 ;  /* 0x0000000400007c24 */ /* 0x001fe2000f8e0203 */
[----:B------:R-:W0:Y:S04]  /*0060*/  LDCU.64 UR4, c[0x0][0x358] ;  /* 0x00006b00ff0477ac */ /* 0x000e280008000a00 */
[----:B------:R-:W-:-:S02]  /*0070*/  ISETP.GT.AND P1, PT, R0, 0x4ff, PT ;  /* 0x000004ff0000780c */ /* 0x000fc40003f24270 */
[----:B------:R-:W-:-:S11]  /*0080*/  ISETP.GT.AND P0, PT, R0, 0x187ff, PT ;  /* 0x000187ff0000780c */ /* 0x000fd60003f04270 */
[----:B------:R-:W-:Y:S05]  /*0090*/  @P1 BRA `(.L_x_13) ;  /* 0x0000000c00c01947 */ /* 0x000fea0003800000 */
[----:B------:R-:W1:Y:S01]  /*00a0*/  LDC.64 R14, c[0x0][0x3b8] ;  /* 0x0000ee00ff0e7b82 */ /* 0x000e620000000a00 */
[----:B------:R-:W-:-:S04]  /*00b0*/  SHF.R.S32.HI R3, RZ, 0x1f, R0 ;  /* 0x0000001fff037819 */ /* 0x000fc80000011400 */
[----:B------:R-:W-:-:S03]  /*00c0*/  LEA.HI R3, R3, R0, RZ, 0x7 ;  /* 0x0000000003037211 */ /* 0x000fc600078f38ff */
[----:B------:R-:W2:Y:S01]  /*00d0*/  LDC.64 R10, c[0x0][0x3a8] ;  /* 0x0000ea00ff0a7b82 */ /* 0x000ea20000000a00 */
[----:B------:R-:W-:Y:S02]  /*00e0*/  LOP3.LUT R5, R3, 0xffffff80, RZ, 0xc0, !PT ;  /* 0xffffff8003057812 */ /* 0x000fe400078ec0ff */
[----:B------:R-:W-:Y:S02]  /*00f0*/  SHF.R.S32.HI R13, RZ, 0x7, R3 ;  /* 0x00000007ff0d7819 */ /* 0x000fe40000011403 */
[----:B------:R-:W-:-:S04]  /*0100*/  IADD3 R4, PT, PT, R0, -R5, RZ ;  /* 0x8000000500047210 */ /* 0x000fc80007ffe0ff */
[C---:B------:R-:W-:Y:S02]  /*0110*/  IADD3 R17, PT, PT, R4.reuse, 0x80, RZ ;  /* 0x0000008004117810 */ /* 0x040fe40007ffe0ff */
[C---:B------:R-:W-:Y:S01]  /*0120*/  IADD3 R29, PT, PT, R4.reuse, 0x100, RZ ;  /* 0x00000100041d7810 */ /* 0x040fe20007ffe0ff */
[C---:B-1----:R-:W-:Y:S01]  /*0130*/  IMAD.WIDE R8, R4.reuse, 0x4, R14 ;  /* 0x0000000404087825 */ /* 0x042fe200078e020e */
[----:B------:R-:W-:-:S03]  /*0140*/  IADD3 R25, PT, PT, R4, 0x180, RZ ;  /* 0x0000018004197810 */ /* 0x000fc60007ffe0ff */
[----:B------:R-:W-:Y:S01]  /*0150*/  IMAD.WIDE.U32 R16, R17, 0x4, R14 ;  /* 0x0000000411107825 */ /* 0x000fe200078e000e */
[----:B0-----:R-:W3:Y:S03]  /*0160*/  LDG.E R21, desc[UR4][R8.64] ;  /* 0x0000000408157981 */ /* 0x001ee6000c1e1900 */
[----:B--2---:R-:W-:Y:S01]  /*0170*/  IMAD.WIDE R12, R13, 0x4, R10 ;  /* 0x000000040d0c7825 */ /* 0x004fe200078e020a */
[----:B------:R0:W2:Y:S04]  /*0180*/  LDG.E R20, desc[UR4][R16.64] ;  /* 0x0000000410147981 */ /* 0x0000a8000c1e1900 */
[----:B------:R-:W3:Y:S01]  /*0190*/  LDG.E R2, desc[UR4][R12.64] ;  /* 0x000000040c027981 */ /* 0x000ee2000c1e1900 */
[----:B------:R-:W-:Y:S01]  /*01a0*/  IMAD.WIDE.U32 R28, R29, 0x4, R14 ;  /* 0x000000041d1c7825 */ /* 0x000fe200078e000e */
[----:B------:R-:W-:-:S02]  /*01b0*/  IADD3 R27, PT, PT, R4, 0x200, RZ ;  /* 0x00000200041b7810 */ /* 0x000fc40007ffe0ff */
[----:B------:R-:W2:Y:S01]  /*01c0*/  LDG.E R19, desc[UR4][R12.64+0x28] ;  /* 0x000028040c137981 */ /* 0x000ea2000c1e1900 */
[----:B------:R-:W-:-:S03]  /*01d0*/  IMAD.WIDE.U32 R24, R25, 0x4, R14 ;  /* 0x0000000419187825 */ /* 0x000fc600078e000e */
[----:B------:R1:W4:Y:S01]  /*01e0*/  LDG.E R7, desc[UR4][R28.64] ;  /* 0x000000041c077981 */ /* 0x000322000c1e1900 */
[----:B------:R-:W-:-:S03]  /*01f0*/  IMAD.WIDE.U32 R26, R27, 0x4, R14 ;  /* 0x000000041b1a7825 */ /* 0x000fc600078e000e */
[----:B------:R-:W4:Y:S04]  /*0200*/  LDG.E R18, desc[UR4][R12.64+0x50] ;  /* 0x000050040c127981 */ /* 0x000f28000c1e1900 */
[----:B------:R-:W5:Y:S04]  /*0210*/  LDG.E R5, desc[UR4][R24.64] ;  /* 0x0000000418057981 */ /* 0x000f68000c1e1900 */
[----:B------:R-:W5:Y:S04]  /*0220*/  LDG.E R8, desc[UR4][R12.64+0x78] ;  /* 0x000078040c087981 */ /* 0x000f68000c1e1900 */
[----:B------:R1:W5:Y:S04]  /*0230*/  LDG.E R3, desc[UR4][R26.64] ;  /* 0x000000041a037981 */ /* 0x000368000c1e1900 */
[----:B------:R-:W5:Y:S01]  /*0240*/  LDG.E R6, desc[UR4][R12.64+0xa0] ;  /* 0x0000a0040c067981 */ /* 0x000f62000c1e1900 */
[----:B------:R-:W-:-:S03]  /*0250*/  IADD3 R23, PT, PT, R4, 0x280, RZ ;  /* 0x0000028004177810 */ /* 0x000fc60007ffe0ff */
[----:B------:R-:W5:Y:S02]  /*0260*/  LDG.E R9, desc[UR4][R12.64+0xc8] ;  /* 0x0000c8040c097981 */ /* 0x000f64000c1e1900 */
[--C-:B------:R-:W-:Y:S01]  /*0270*/  IMAD.WIDE.U32 R22, R23, 0x4, R14.reuse ;  /* 0x0000000417167825 */ /* 0x100fe200078e000e */
[C---:B0-----:R-:W-:Y:S01]  /*0280*/  IADD3 R17, PT, PT, R4.reuse, 0x300, RZ ;  /* 0x0000030004117810 */ /* 0x041fe20007ffe0ff */
[----:B------:R-:W5:Y:S04]  /*0290*/  LDG.E R25, desc[UR4][R12.64+0x118] ;  /* 0x000118040c197981 */ /* 0x000f68000c1e1900 */
[----:B------:R-:W5:Y:S01]  /*02a0*/  LDG.E R22, desc[UR4][R22.64] ;  /* 0x0000000416167981 */ /* 0x000f62000c1e1900 */
[----:B-1----:R-:W-:Y:S01]  /*02b0*/  IADD3 R29, PT, PT, R4, 0x380, RZ ;  /* 0x00000380041d7810 */ /* 0x002fe20007ffe0ff */
[----:B------:R-:W-:-:S04]  /*02c0*/  IMAD.WIDE.U32 R16, R17, 0x4, R14 ;  /* 0x0000000411107825 */ /* 0x000fc800078e000e */
[----:B------:R-:W-:Y:S01]  /*02d0*/  IMAD.WIDE.U32 R28, R29, 0x4, R14 ;  /* 0x000000041d1c7825 */ /* 0x000fe200078e000e */
[----:B------:R-:W5:Y:S01]  /*02e0*/  LDG.E R24, desc[UR4][R16.64] ;  /* 0x0000000410187981 */ /* 0x000f62000c1e1900 */
[----:B------:R-:W-:-:S03]  /*02f0*/  IADD3 R27, PT, PT, R4, 0x480, RZ ;  /* 0x00000480041b7810 */ /* 0x000fc60007ffe0ff */
[----:B------:R-:W5:Y:S04]  /*0300*/  LDG.E R23, desc[UR4][R12.64+0xf0] ;  /* 0x0000f0040c177981 */ /* 0x000f68000c1e1900 */
[----:B------:R-:W5:Y:S01]  /*0310*/  LDG.E R28, desc[UR4][R28.64] ;  /* 0x000000041c1c7981 */ /* 0x000f62000c1e1900 */
[----:B------:R-:W-:-:S03]  /*0320*/  IMAD.WIDE.U32 R26, R27, 0x4, R14 ;  /* 0x000000041b1a7825 */ /* 0x000fc600078e000e */
[----:B------:R-:W5:Y:S04]  /*0330*/  LDG.E R16, desc[UR4][R12.64+0x168] ;  /* 0x000168040c107981 */ /* 0x000f68000c1e1900 */
[----:B------:R0:W5:Y:S02]  /*0340*/  LDG.E R17, desc[UR4][R26.64] ;  /* 0x000000041a117981 */ /* 0x000164000c1e1900 */
[----:B0-----:R-:W-:-:S05]  /*0350*/  IADD3 R27, PT, PT, R4, 0x680, RZ ;  /* 0x00000680041b7810 */ /* 0x001fca0007ffe0ff */
[----:B------:R-:W-:-:S04]  /*0360*/  IMAD.WIDE.U32 R26, R27, 0x4, R14 ;  /* 0x000000041b1a7825 */ /* 0x000fc800078e000e */
[----:B---3--:R-:W-:Y:S01]  /*0370*/  FFMA R2, R2, R21, RZ ;  /* 0x0000001502027223 */ /* 0x008fe200000000ff */
[----:B------:R-:W-:-:S03]  /*0380*/  IADD3 R21, PT, PT, R4, 0x400, RZ ;  /* 0x0000040004157810 */ /* 0x000fc60007ffe0ff */
[----:B--2---:R-:W-:Y:S02]  /*0390*/  FFMA R19, R19, R20, R2 ;  /* 0x0000001413137223 */ /* 0x004fe40000000002 */
[----:B------:R-:W-:-:S04]  /*03a0*/  IMAD.WIDE.U32 R20, R21, 0x4, R14 ;  /* 0x0000000415147825 */ /* 0x000fc800078e000e */
[----:B----4-:R-:W-:Y:S01]  /*03b0*/  FFMA R7, R18, R7, R19 ;  /* 0x0000000712077223 */ /* 0x010fe20000000013 */
[----:B------:R-:W-:Y:S01]  /*03c0*/  IADD3 R19, PT, PT, R4, 0x500, RZ ;  /* 0x0000050004137810 */ /* 0x000fe20007ffe0ff */
[----:B------:R-:W2:Y:S02]  /*03d0*/  LDG.E R20, desc[UR4][R20.64] ;  /* 0x0000000414147981 */ /* 0x000ea4000c1e1900 */
[----:B-----5:R-:W-:Y:S02]  /*03e0*/  FFMA R5, R8, R5, R7 ;  /* 0x0000000508057223 */ /* 0x020fe40000000007 */
[----:B------:R-:W-:Y:S01]  /*03f0*/  IMAD.WIDE.U32 R18, R19, 0x4, R14 ;  /* 0x0000000413127825 */ /* 0x000fe200078e000e */
[----:B------:R-:W3:Y:S04]  /*0400*/  LDG.E R8, desc[UR4][R12.64+0x190] ;  /* 0x000190040c087981 */ /* 0x000ee8000c1e1900 */
[----:B------:R-:W2:Y:S01]  /*0410*/  LDG.E R21, desc[UR4][R12.64+0x140] ;  /* 0x000140040c157981 */ /* 0x000ea2000c1e1900 */
[----:B------:R-:W-:Y:S01]  /*0420*/  FFMA R6, R6, R3, R5 ;  /* 0x0000000306067223 */ /* 0x000fe20000000005 */
[----:B------:R-:W-:-:S02]  /*0430*/  IADD3 R3, PT, PT, R4, 0x580, RZ ;  /* 0x0000058004037810 */ /* 0x000fc40007ffe0ff */
[----:B------:R0:W3:Y:S01]  /*0440*/  LDG.E R7, desc[UR4][R18.64] ;  /* 0x0000000412077981 */ /* 0x0000e2000c1e1900 */
[----:B------:R-:W-:Y:S02]  /*0450*/  IADD3 R5, PT, PT, R4, 0x600, RZ ;  /* 0x0000060004057810 */ /* 0x000fe40007ffe0ff */
[----:B------:R-:W-:-:S04]  /*0460*/  IMAD.WIDE.U32 R2, R3, 0x4, R14 ;  /* 0x0000000403027825 */ /* 0x000fc800078e000e */
[----:B0-----:R-:W-:Y:S02]  /*0470*/  IMAD.WIDE.U32 R18, R5, 0x4, R14 ;  /* 0x0000000405127825 */ /* 0x001fe400078e000e */
[----:B------:R-:W4:Y:S02]  /*0480*/  LDG.E R2, desc[UR4][R2.64] ;  /* 0x0000000402027981 */ /* 0x000f24000c1e1900 */
[----:B------:R-:W-:Y:S02]  /*0490*/  FFMA R29, R9, R22, R6 ;  /* 0x00000016091d7223 */ /* 0x000fe40000000006 */
[----:B------:R-:W4:Y:S04]  /*04a0*/  LDG.E R5, desc[UR4][R12.64+0x1b8] ;  /* 0x0001b8040c057981 */ /* 0x000f28000c1e1900 */
[----:B------:R-:W5:Y:S04]  /*04b0*/  LDG.E R6, desc[UR4][R12.64+0x1e0] ;  /* 0x0001e0040c067981 */ /* 0x000f68000c1e1900 */
[----:B------:R0:W5:Y:S04]  /*04c0*/  LDG.E R3, desc[UR4][R18.64] ;  /* 0x0000000412037981 */ /* 0x000168000c1e1900 */
[----:B------:R1:W5:Y:S04]  /*04d0*/  LDG.E R9, desc[UR4][R26.64] ;  /* 0x000000041a097981 */ /* 0x000368000c1e1900 */
[----:B------:R-:W5:Y:S01]  /*04e0*/  LDG.E R22, desc[UR4][R12.64+0x208] ;  /* 0x000208040c167981 */ /* 0x000f62000c1e1900 */
[----:B------:R-:W-:Y:S01]  /*04f0*/  FFMA R24, R23, R24, R29 ;  /* 0x0000001817187223 */ /* 0x000fe2000000001d */
[----:B------:R-:W-:-:S02]  /*0500*/  IADD3 R23, PT, PT, R4, 0x700, RZ ;  /* 0x0000070004177810 */ /* 0x000fc40007ffe0ff */
[----:B------:R-:W-:Y:S01]  /*0510*/  IADD3 R29, PT, PT, R4, 0x780, RZ ;  /* 0x00000780041d7810 */ /* 0x000fe20007ffe0ff */
[----:B------:R-:W-:Y:S02]  /*0520*/  FFMA R28, R25, R28, R24 ;  /* 0x0000001c191c7223 */ /* 0x000fe40000000018 */
[----:B0-----:R-:W-:-:S04]  /*0530*/  IMAD.WIDE.U32 R18, R23, 0x4, R14 ;  /* 0x0000000417127825 */ /* 0x001fc800078e000e */
[----:B------:R-:W-:Y:S01]  /*0540*/  IMAD.WIDE.U32 R24, R29, 0x4, R14 ;  /* 0x000000041d187825 */ /* 0x000fe200078e000e */
[C---:B------:R-:W-:Y:S02]  /*0550*/  IADD3 R29, PT, PT, R4.reuse, 0x800, RZ ;  /* 0x00000800041d7810 */ /* 0x040fe40007ffe0ff */
[----:B-1----:R-:W-:-:S03]  /*0560*/  IADD3 R27, PT, PT, R4, 0x880, RZ ;  /* 0x00000880041b7810 */ /* 0x002fc60007ffe0ff */
[----:B------:R-:W5:Y:S02]  /*0570*/  LDG.E R25, desc[UR4][R24.64] ;  /* 0x0000000418197981 */ /* 0x000f64000c1e1900 */
[----:B------:R-:W-:Y:S02]  /*0580*/  IMAD.WIDE.U32 R26, R27, 0x4, R14 ;  /* 0x000000041b1a7825 */ /* 0x000fe400078e000e */
[----:B------:R-:W5:Y:S02]  /*0590*/  LDG.E R24, desc[UR4][R12.64+0x348] ;  /* 0x000348040c187981 */ /* 0x000f64000c1e1900 */
[----:B--2---:R-:W-:Y:S02]  /*05a0*/  FFMA R23, R21, R20, R28 ;  /* 0x0000001415177223 */ /* 0x004fe4000000001c */
[----:B------:R0:W2:Y:S02]  /*05b0*/  LDG.E R21, desc[UR4][R18.64] ;  /* 0x0000000412157981 */ /* 0x0000a4000c1e1900 */
[----:B------:R-:W-:-:S02]  /*05c0*/  FFMA R17, R16, R17, R23 ;  /* 0x0000001110117223 */ /* 0x000fc40000000017 */
[----:B------:R-:W2:Y:S02]  /*05d0*/  LDG.E R28, desc[UR4][R12.64+0x230] ;  /* 0x000230040c1c7981 */ /* 0x000ea4000c1e1900 */
[----:B---3--:R-:W-:Y:S02]  /*05e0*/  FFMA R8, R8, R7, R17 ;  /* 0x0000000708087223 */ /* 0x008fe40000000011 */
[----:B------:R-:W3:Y:S01]  /*05f0*/  LDG.E R20, desc[UR4][R12.64+0x258] ;  /* 0x000258040c147981 */ /* 0x000ee2000c1e1900 */
[----:B0-----:R-:W-:Y:S01]  /*0600*/  IMAD.WIDE.U32 R18, R29, 0x4, R14 ;  /* 0x000000041d127825 */ /* 0x001fe200078e000e */
[C---:B------:R-:W-:Y:S02]  /*0610*/  IADD3 R7, PT, PT, R4.reuse, 0x900, RZ ;  /* 0x0000090004077810 */ /* 0x040fe40007ffe0ff */
[----:B------:R-:W3:Y:S01]  /*0620*/  LDG.E R16, desc[UR4][R12.64+0x280] ;  /* 0x000280040c107981 */ /* 0x000ee2000c1e1900 */
[----:B------:R-:W-:-:S03]  /*0630*/  IADD3 R29, PT, PT, R4, 0x980, RZ ;  /* 0x00000980041d7810 */ /* 0x000fc60007ffe0ff */
[----:B------:R0:W3:Y:S01]  /*0640*/  LDG.E R17, desc[UR4][R18.64] ;  /* 0x0000000412117981 */ /* 0x0000e2000c1e1900 */
[----:B----4-:R-:W-:-:S03]  /*0650*/  FFMA R5, R5, R2, R8 ;  /* 0x0000000205057223 */ /* 0x010fc60000000008 */
[----:B------:R1:W4:Y:S04]  /*0660*/  LDG.E R2, desc[UR4][R26.64] ;  /* 0x000000041a027981 */ /* 0x000328000c1e1900 */
[----:B------:R-:W4:Y:S01]  /*0670*/  LDG.E R8, desc[UR4][R12.64+0x2d0] ;  /* 0x0002d0040c087981 */ /* 0x000f22000c1e1900 */
[----:B-----5:R-:W-:Y:S01]  /*0680*/  FFMA R23, R6, R3, R5 ;  /* 0x0000000306177223 */ /* 0x020fe20000000005 */
[--C-:B0-----:R-:W-:Y:S02]  /*0690*/  IMAD.WIDE.U32 R18, R7, 0x4, R14.reuse ;  /* 0x0000000407127825 */ /* 0x101fe400078e000e */
[----:B------:R-:W4:Y:S02]  /*06a0*/  LDG.E R3, desc[UR4][R12.64+0x2a8] ;  /* 0x0002a8040c037981 */ /* 0x000f24000c1e1900 */
[----:B------:R-:W-:-:S02]  /*06b0*/  IMAD.WIDE.U32 R6, R29, 0x4, R14 ;  /* 0x000000041d067825 */ /* 0x000fc400078e000e */
[----:B------:R0:W5:Y:S01]  /*06c0*/  LDG.E R5, desc[UR4][R18.64] ;  /* 0x0000000412057981 */ /* 0x000162000c1e1900 */
[C---:B------:R-:W-:Y:S02]  /*06d0*/  IADD3 R29, PT, PT, R4.reuse, 0xa00, RZ ;  /* 0x00000a00041d7810 */ /* 0x040fe40007ffe0ff */
[----:B-1----:R-:W-:Y:S01]  /*06e0*/  IADD3 R27, PT, PT, R4, 0xa80, RZ ;  /* 0x00000a80041b7810 */ /* 0x002fe20007ffe0ff */
[----:B------:R-:W5:Y:S02]  /*06f0*/  LDG.E R6, desc[UR4][R6.64] ;  /* 0x0000000406067981 */ /* 0x000f64000c1e1900 */
[----:B0-----:R-:W-:Y:S02]  /*0700*/  IMAD.WIDE.U32 R18, R29, 0x4, R14 ;  /* 0x000000041d127825 */ /* 0x001fe400078e000e */
[----:B------:R-:W5:Y:S02]  /*0710*/  LDG.E R7, desc[UR4][R12.64+0x2f8] ;  /* 0x0002f8040c077981 */ /* 0x000f64000c1e1900 */
[----:B------:R-:W-:Y:S01]  /*0720*/  FFMA R29, R22, R9, R23 ;  /* 0x00000009161d7223 */ /* 0x000fe20000000017 */
[----:B------:R-:W-:Y:S01]  /*0730*/  IMAD.WIDE.U32 R26, R27, 0x4, R14 ;  /* 0x000000041b1a7825 */ /* 0x000fe200078e000e */
[----:B------:R-:W5:Y:S04]  /*0740*/  LDG.E R9, desc[UR4][R18.64] ;  /* 0x0000000412097981 */ /* 0x000f68000c1e1900 */
[----:B------:R-:W5:Y:S04]  /*0750*/  LDG.E R22, desc[UR4][R12.64+0x320] ;  /* 0x000320040c167981 */ /* 0x000f68000c1e1900 */
[----:B------:R0:W5:Y:S02]  /*0760*/  LDG.E R23, desc[UR4][R26.64] ;  /* 0x000000041a177981 */ /* 0x000164000c1e1900 */
[----:B0-----:R-:W-:Y:S01]  /*0770*/  IADD3 R27, PT, PT, R4, 0xc80, RZ ;  /* 0x00000c80041b7810 */ /* 0x001fe20007ffe0ff */
[----:B--2---:R-:W-:-:S04]  /*0780*/  FFMA R21, R28, R21, R29 ;  /* 0x000000151c157223 */ /* 0x004fc8000000001d */
[----:B---3--:R-:W-:Y:S01]  /*0790*/  FFMA R21, R20, R25, R21 ;  /* 0x0000001914157223 */ /* 0x008fe20000000015 */
[C---:B------:R-:W-:Y:S02]  /*07a0*/  IADD3 R25, PT, PT, R4.reuse, 0xb00, RZ ;  /* 0x00000b0004197810 */ /* 0x040fe40007ffe0ff */
[----:B------:R-:W-:Y:S01]  /*07b0*/  IADD3 R29, PT, PT, R4, 0xb80, RZ ;  /* 0x00000b80041d7810 */ /* 0x000fe20007ffe0ff */
[----:B------:R-:W-:Y:S02]  /*07c0*/  FFMA R28, R16, R17, R21 ;  /* 0x00000011101c7223 */ /* 0x000fe40000000015 */
[----:B------:R-:W-:Y:S01]  /*07d0*/  IMAD.WIDE.U32 R16, R25, 0x4, R14 ;  /* 0x0000000419107825 */ /* 0x000fe200078e000e */
[----:B------:R-:W-:-:S03]  /*07e0*/  IADD3 R21, PT, PT, R4, 0xc00, RZ ;  /* 0x00000c0004157810 */ /* 0x000fc60007ffe0ff */
[----:B------:R-:W-:Y:S02]  /*07f0*/  IMAD.WIDE.U32 R18, R29, 0x4, R14 ;  /* 0x000000041d127825 */ /* 0x000fe400078e000e */
[----:B------:R-:W2:Y:S02]  /*0800*/  LDG.E R16, desc[UR4][R16.64] ;  /* 0x0000000410107981 */ /* 0x000ea4000c1e1900 */
[----:B----4-:R-:W-:Y:S01]  /*0810*/  FFMA R25, R3, R2, R28 ;  /* 0x0000000203197223 */ /* 0x010fe2000000001c */
[----:B------:R-:W-:Y:S01]  /*0820*/  IMAD.WIDE.U32 R20, R21, 0x4, R14 ;  /* 0x0000000415147825 */ /* 0x000fe200078e000e */
[----:B------:R-:W3:Y:S03]  /*0830*/  LDG.E R18, desc[UR4][R18.64] ;  /* 0x0000000412127981 */ /* 0x000ee6000c1e1900 */
[----:B-----5:R-:W-:Y:S02]  /*0840*/  FFMA R8, R8, R5, R25 ;  /* 0x0000000508087223 */ /* 0x020fe40000000019 */
[----:B------:R-:W2:Y:S01]  /*0850*/  LDG.E R5, desc[UR4][R12.64+0x370] ;  /* 0x000370040c057981 */ /* 0x000ea2000c1e1900 */
[----:B------:R-:W-:Y:S01]  /*0860*/  IADD3 R29, PT, PT, R4, 0xd00, RZ ;  /* 0x00000d00041d7810 */ /* 0x000fe20007ffe0ff */
[----:B------:R-:W-:-:S02]  /*0870*/  IMAD.WIDE.U32 R2, R27, 0x4, R14 ;  /* 0x000000041b027825 */ /* 0x000fc400078e000e */
[----:B------:R-:W3:Y:S01]  /*0880*/  LDG.E R17, desc[UR4][R12.64+0x398] ;  /* 0x000398040c117981 */ /* 0x000ee2000c1e1900 */
[C---:B------:R-:W-:Y:S01]  /*0890*/  IADD3 R28, PT, PT, R4.reuse, 0xd80, RZ ;  /* 0x00000d80041c7810 */ /* 0x040fe20007ffe0ff */
[----:B------:R-:W-:Y:S02]  /*08a0*/  IMAD.WIDE.U32 R26, R29, 0x4, R14 ;  /* 0x000000041d1a7825 */ /* 0x000fe400078e000e */
[----:B------:R-:W4:Y:S02]  /*08b0*/  LDG.E R20, desc[UR4][R20.64] ;  /* 0x0000000414147981 */ /* 0x000f24000c1e1900 */
[----:B------:R-:W-:Y:S02]  /*08c0*/  FFMA R25, R7, R6, R8 ;  /* 0x0000000607197223 */ /* 0x000fe40000000008 */
[----:B------:R-:W4:Y:S01]  /*08d0*/  LDG.E R19, desc[UR4][R12.64+0x3c0] ;  /* 0x0003c0040c137981 */ /* 0x000f22000c1e1900 */
[----:B------:R-:W-:-:S03]  /*08e0*/  IADD3 R29, PT, PT, R4, 0xe00, RZ ;  /* 0x00000e00041d7810 */ /* 0x000fc60007ffe0ff */
[----:B------:R-:W5:Y:S01]  /*08f0*/  LDG.E R2, desc[UR4][R2.64] ;  /* 0x0000000402027981 */ /* 0x000f62000c1e1900 */
[----:B------:R-:W-:-:S03]  /*0900*/  FFMA R9, R22, R9, R25 ;  /* 0x0000000916097223 */ /* 0x000fc60000000019 */
[----:B------:R0:W5:Y:S01]  /*0910*/  LDG.E R26, desc[UR4][R26.64] ;  /* 0x000000041a1a7981 */ /* 0x000162000c1e1900 */
[----:B------:R-:W-:-:S03]  /*0920*/  IMAD.WIDE.U32 R6, R28, 0x4, R14 ;  /* 0x000000041c067825 */ /* 0x000fc600078e000e */
[----:B------:R-:W5:Y:S01]  /*0930*/  LDG.E R25, desc[UR4][R12.64+0x3e8] ;  /* 0x0003e8040c197981 */ /* 0x000f62000c1e1900 */
[----:B------:R-:W-:Y:S01]  /*0940*/  FFMA R24, R24, R23, R9 ;  /* 0x0000001718187223 */ /* 0x000fe20000000009 */
[--C-:B------:R-:W-:Y:S01]  /*0950*/  IMAD.WIDE.U32 R8, R29, 0x4, R14.reuse ;  /* 0x000000041d087825 */ /* 0x100fe200078e000e */
[C---:B------:R-:W-:Y:S01]  /*0960*/  IADD3 R22, PT, PT, R4.reuse, 0xe80, RZ ;  /* 0x00000e8004167810 */ /* 0x040fe20007ffe0ff */
[----:B------:R-:W5:Y:S01]  /*0970*/  LDG.E R3, desc[UR4][R12.64+0x410] ;  /* 0x000410040c037981 */ /* 0x000f62000c1e1900 */
[C---:B------:R-:W-:Y:S02]  /*0980*/  IADD3 R29, PT, PT, R4.reuse, 0xf00, RZ ;  /* 0x00000f00041d7810 */ /* 0x040fe40007ffe0ff */
[----:B0-----:R-:W-:Y:S01]  /*0990*/  IADD3 R27, PT, PT, R4, 0xf80, RZ ;  /* 0x00000f80041b7810 */ /* 0x001fe20007ffe0ff */
[----:B------:R0:W5:Y:S01]  /*09a0*/  LDG.E R21, desc[UR4][R6.64] ;  /* 0x0000000406157981 */ /* 0x000162000c1e1900 */
[----:B------:R-:W-:-:S03]  /*09b0*/  IMAD.WIDE.U32 R22, R22, 0x4, R14 ;  /* 0x0000000416167825 */ /* 0x000fc600078e000e */
[----:B------:R-:W5:Y:S04]  /*09c0*/  LDG.E R4, desc[UR4][R12.64+0x438] ;  /* 0x000438040c047981 */ /* 0x000f68000c1e1900 */
[----:B------:R-:W5:Y:S01]  /*09d0*/  LDG.E R8, desc[UR4][R8.64] ;  /* 0x0000000408087981 */ /* 0x000f62000c1e1900 */
[----:B0-----:R-:W-:-:S03]  /*09e0*/  IMAD.WIDE.U32 R6, R29, 0x4, R14 ;  /* 0x000000041d067825 */ /* 0x001fc600078e000e */
[----:B------:R-:W5:Y:S01]  /*09f0*/  LDG.E R22, desc[UR4][R22.64] ;  /* 0x0000000416167981 */ /* 0x000f62000c1e1900 */
[----:B------:R-:W-:-:S03]  /*0a00*/  IMAD.WIDE.U32 R14, R27, 0x4, R14 ;  /* 0x000000041b0e7825 */ /* 0x000fc600078e000e */
[----:B------:R-:W5:Y:S04]  /*0a10*/  LDG.E R27, desc[UR4][R12.64+0x460] ;  /* 0x000460040c1b7981 */ /* 0x000f68000c1e1900 */
[----:B------:R-:W5:Y:S04]  /*0a20*/  LDG.E R29, desc[UR4][R12.64+0x488] ;  /* 0x000488040c1d7981 */ /* 0x000f68000c1e1900 */
[----:B------:R-:W5:Y:S04]  /*0a30*/  LDG.E R6, desc[UR4][R6.64] ;  /* 0x0000000406067981 */ /* 0x000f68000c1e1900 */
[----:B------:R-:W5:Y:S04]  /*0a40*/  LDG.E R14, desc[UR4][R14.64] ;  /* 0x000000040e0e7981 */ /* 0x000f68000c1e1900 */
[----:B------:R-:W5:Y:S04]  /*0a50*/  LDG.E R28, desc[UR4][R12.64+0x4d8] ;  /* 0x0004d8040c1c7981 */ /* 0x000f68000c1e1900 */
[----:B------:R-:W5:Y:S01]  /*0a60*/  LDG.E R7, desc[UR4][R12.64+0x4b0] ;  /* 0x0004b0040c077981 */ /* 0x000f62000c1e1900 */
[----:B------:R-:W-:Y:S01]  /*0a70*/  ISETP.GT.AND P1, PT, R0, 0x9, PT ;  /* 0x000000090000780c */ /* 0x000fe20003f24270 */
[----:B--2---:R-:W-:-:S04]  /*0a80*/  FFMA R16, R5, R16, R24 ;  /* 0x0000001005107223 */ /* 0x004fc80000000018 */
[----:B---3--:R-:W-:-:S04]  /*0a90*/  FFMA R16, R17, R18, R16 ;  /* 0x0000001211107223 */ /* 0x008fc80000000010 */
[----:B----4-:R-:W-:Y:S02]  /*0aa0*/  FFMA R20, R19, R20, R16 ;  /* 0x0000001413147223 */ /* 0x010fe40000000010 */
[----:B------:R-:W0:Y:S02]  /*0ab0*/  LDC.64 R16, c[0x0][0x388] ;  /* 0x0000e200ff107b82 */ /* 0x000e240000000a00 */
[----:B-----5:R-:W-:-:S04]  /*0ac0*/  FFMA R2, R25, R2, R20 ;  /* 0x0000000219027223 */ /* 0x020fc80000000014 */
[----:B------:R-:W-:-:S04]  /*0ad0*/  FFMA R3, R3, R26, R2 ;  /* 0x0000001a03037223 */ /* 0x000fc80000000002 */
[----:B------:R-:W-:-:S04]  /*0ae0*/  FFMA R4, R4, R21, R3 ;  /* 0x0000001504047223 */ /* 0x000fc80000000003 */
[----:B------:R-:W-:-:S04]  /*0af0*/  FFMA R4, R27, R8, R4 ;  /* 0x000000081b047223 */ /* 0x000fc80000000004 */
[----:B------:R-:W-:Y:S01]  /*0b00*/  FFMA R4, R29, R22, R4 ;  /* 0x000000161d047223 */ /* 0x000fe20000000004 */
[----:B0-----:R-:W-:-:S04]  /*0b10*/  IMAD.WIDE R16, R0, 0x4, R16 ;  /* 0x0000000400107825 */ /* 0x001fc800078e0210 */
[----:B------:R-:W-:-:S04]  /*0b20*/  FFMA R7, R7, R6, R4 ;  /* 0x0000000607077223 */ /* 0x000fc80000000004 */
[----:B------:R-:W-:-:S05]  /*0b30*/  FFMA R7, R28, R14, R7 ;  /* 0x0000000e1c077223 */ /* 0x000fca0000000007 */
[----:B------:R1:W-:Y:S01]  /*0b40*/  STG.E desc[UR4][R16.64], R7 ;  /* 0x0000000710007986 */ /* 0x0003e2000c101904 */
[----:B------:R-:W-:Y:S05]  /*0b50*/  @P1 BRA `(.L_x_13) ;  /* 0x0000000400101947 */ /* 0x000fea0003800000 */
[----:B------:R-:W-:-:S05]  /*0b60*/  IMAD.WIDE R10, R0, 0x4, R10 ;  /* 0x00000004000a7825 */ /* 0x000fca00078e020a */
[----:B------:R-:W2:Y:S04]  /*0b70*/  LDG.E R3, desc[UR4][R10.64] ;  /* 0x000000040a037981 */ /* 0x000ea8000c1e1900 */
        /* <DEDUP_REMOVED lines=11> */
[----:B-1----:R-:W5:Y:S04]  /*0c30*/  LDG.E R17, desc[UR4][R10.64+0x1e0] ;  /* 0x0001e0040a117981 */ /* 0x002f68000c1e1900 */
        /* <DEDUP_REMOVED lines=9> */
[----:B------:R-:W5:Y:S01]  /*0cd0*/  LDG.E R5, desc[UR4][R10.64+0x370] ;  /* 0x000370040a057981 */ /* 0x000f62000c1e1900 */
[----:B--2---:R-:W-:-:S04]  /*0ce0*/  FADD R3, RZ, R3 ;  /* 0x00000003ff037221 */ /* 0x004fc80000000000 */
[----:B---3--:R-:W-:Y:S02]  /*0cf0*/  FADD R3, R3, R4 ;  /* 0x0000000403037221 */ /* 0x008fe40000000000 */
[----:B------:R-:W2:Y:S02]  /*0d00*/  LDG.E R4, desc[UR4][R10.64+0x398] ;  /* 0x000398040a047981 */ /* 0x000ea4000c1e1900 */
[----:B----4-:R-:W-:Y:S02]  /*0d10*/  FADD R26, R3, R26 ;  /* 0x0000001a031a7221 */ /* 0x010fe40000000000 */
[----:B------:R-:W3:Y:S02]  /*0d20*/  LDG.E R3, desc[UR4][R10.64+0x3c0] ;  /* 0x0003c0040a037981 */ /* 0x000ee4000c1e1900 */
[----:B-----5:R-:W-:Y:S02]  /*0d30*/  FADD R27, R26, R21 ;  /* 0x000000151a1b7221 */ /* 0x020fe40000000000 */
[----:B------:R-:W4:Y:S02]  /*0d40*/  LDG.E R21, desc[UR4][R10.64+0x3e8] ;  /* 0x0003e8040a157981 */ /* 0x000f24000c1e1900 */
[----:B------:R-:W-:-:S02]  /*0d50*/  FADD R27, R27, R22 ;  /* 0x000000161b1b7221 */ /* 0x000fc40000000000 */
[----:B------:R-:W5:Y:S02]  /*0d60*/  LDG.E R22, desc[UR4][R10.64+0x410] ;  /* 0x000410040a167981 */ /* 0x000f64000c1e1900 */
[----:B------:R-:W-:Y:S02]  /*0d70*/  FADD R26, R27, R24 ;  /* 0x000000181b1a7221 */ /* 0x000fe40000000000 */
[----:B------:R-:W5:Y:S02]  /*0d80*/  LDG.E R24, desc[UR4][R10.64+0x438] ;  /* 0x000438040a187981 */ /* 0x000f64000c1e1900 */
[----:B------:R-:W-:Y:S02]  /*0d90*/  FADD R26, R26, R23 ;  /* 0x000000171a1a7221 */ /* 0x000fe40000000000 */
[----:B------:R-:W5:Y:S02]  /*0da0*/  LDG.E R23, desc[UR4][R10.64+0x460] ;  /* 0x000460040a177981 */ /* 0x000f64000c1e1900 */
[----:B------:R-:W-:-:S02]  /*0db0*/  FADD R27, R26, R25 ;  /* 0x000000191a1b7221 */ /* 0x000fc40000000000 */
[----:B------:R-:W5:Y:S04]  /*0dc0*/  LDG.E R25, desc[UR4][R10.64+0x488] ;  /* 0x000488040a197981 */ /* 0x000f68000c1e1900 */
[----:B------:R-:W5:Y:S01]  /*0dd0*/  LDG.E R26, desc[UR4][R10.64+0x4b0] ;  /* 0x0004b0040a1a7981 */ /* 0x000f62000c1e1900 */
[----:B------:R-:W-:-:S03]  /*0de0*/  FADD R27, R27, R20 ;  /* 0x000000141b1b7221 */ /* 0x000fc60000000000 */
[----:B------:R-:W5:Y:S01]  /*0df0*/  LDG.E R20, desc[UR4][R10.64+0x4d8] ;  /* 0x0004d8040a147981 */ /* 0x000f62000c1e1900 */
[----:B------:R-:W-:-:S04]  /*0e00*/  FADD R2, R27, R2 ;  /* 0x000000021b027221 */ /* 0x000fc80000000000 */
        /* <DEDUP_REMOVED lines=13> */
[----:B--2---:R-:W-:-:S04]  /*0ee0*/  FADD R4, R5, R4 ;  /* 0x0000000405047221 */ /* 0x004fc80000000000 */
[----:B---3--:R-:W-:Y:S02]  /*0ef0*/  FADD R4, R4, R3 ;  /* 0x0000000304047221 */ /* 0x008fe40000000000 */
[----:B------:R-:W0:Y:S02]  /*0f00*/  LDC.64 R2, c[0x0][0x398] ;  /* 0x0000e600ff027b82 */ /* 0x000e240000000a00 */
[----:B----4-:R-:W-:-:S04]  /*0f10*/  FADD R21, R4, R21 ;  /* 0x0000001504157221 */ /* 0x010fc80000000000 */
[----:B-----5:R-:W-:-:S04]  /*0f20*/  FADD R21, R21, R22 ;  /* 0x0000001615157221 */ /* 0x020fc80000000000 */
[----:B------:R-:W-:-:S04]  /*0f30*/  FADD R24, R21, R24 ;  /* 0x0000001815187221 */ /* 0x000fc80000000000 */
[----:B------:R-:W-:-:S04]  /*0f40*/  FADD R24, R24, R23 ;  /* 0x0000001718187221 */ /* 0x000fc80000000000 */
[----:B------:R-:W-:-:S04]  /*0f50*/  FADD R25, R24, R25 ;  /* 0x0000001918197221 */ /* 0x000fc80000000000 */
[----:B------:R-:W-:Y:S01]  /*0f60*/  FADD R25, R25, R26 ;  /* 0x0000001a19197221 */ /* 0x000fe20000000000 */
[----:B0-----:R-:W-:-:S04]  /*0f70*/  IMAD.WIDE R2, R0, 0x4, R2 ;  /* 0x0000000400027825 */ /* 0x001fc800078e0202 */
[----:B------:R-:W-:-:S05]  /*0f80*/  FADD R25, R25, R20 ;  /* 0x0000001419197221 */ /* 0x000fca0000000000 */
[----:B------:R2:W-:Y:S02]  /*0f90*/  STG.E desc[UR4][R2.64], R25 ;  /* 0x0000001902007986 */ /* 0x0005e4000c101904 */
.L_x_13:
[----:B0-----:R-:W-:Y:S05]  /*0fa0*/  BSYNC.RECONVERGENT B0 ;  /* 0x0000000000007941 */ /* 0x001fea0003800200 */
.L_x_12:
[----:B------:R-:W-:Y:S05]  /*0fb0*/  @P0 EXIT ;  /* 0x000000000000094d */ /* 0x000fea0003800000 */
[----:B------:R-:W0:Y:S01]  /*0fc0*/  LDC.64 R14, c[0x0][0x3b0] ;  /* 0x0000ec00ff0e7b82 */ /* 0x000e220000000a00 */
[----:B--2---:R-:W-:-:S05]  /*0fd0*/  IMAD.HI R2, R0, 0x5397829d, RZ ;  /* 0x5397829d00027827 */ /* 0x004fca00078e02ff */
[----:B------:R-:W-:Y:S02]  /*0fe0*/  SHF.R.U32.HI R3, RZ, 0x1f, R2 ;  /* 0x0000001fff037819 */ /* 0x000fe40000011602 */
[----:B------:R-:W2:Y:S02]  /*0ff0*/  LDC.64 R10, c[0x0][0x3a0] ;  /* 0x0000e800ff0a7b82 */ /* 0x000ea40000000a00 */
[----:B------:R-:W-:-:S05]  /*1000*/  LEA.HI.SX32 R3, R2, R3, 0x18 ;  /* 0x0000000302037211 */ /* 0x000fca00078fc2ff */
[----:B------:R-:W-:-:S05]  /*1010*/  IMAD R4, R3, -0x310, R0 ;  /* 0xfffffcf003047824 */ /* 0x000fca00078e0200 */
[C---:B-1----:R-:W-:Y:S02]  /*1020*/  IADD3 R17, PT, PT, R4.reuse, 0x310, RZ ;  /* 0x0000031004117810 */ /* 0x042fe40007ffe0ff */
[C---:B------:R-:W-:Y:S01]  /*1030*/  IADD3 R29, PT, PT, R4.reuse, 0x620, RZ ;  /* 0x00000620041d7810 */ /* 0x040fe20007ffe0ff */
[C---:B0-----:R-:W-:Y:S01]  /*1040*/  IMAD.WIDE R8, R4.reuse, 0x4, R14 ;  /* 0x0000000404087825 */ /* 0x041fe200078e020e */
[----:B------:R-:W-:-:S03]  /*1050*/  IADD3 R25, PT, PT, R4, 0x930, RZ ;  /* 0x0000093004197810 */ /* 0x000fc60007ffe0ff */
[----:B------:R-:W-:Y:S01]  /*1060*/  IMAD.WIDE.U32 R16, R17, 0x4, R14 ;  /* 0x0000000411107825 */ /* 0x000fe200078e000e */
[----:B------:R-:W3:Y:S03]  /*1070*/  LDG.E R21, desc[UR4][R8.64] ;  /* 0x0000000408157981 */ /* 0x000ee6000c1e1900 */
        /* <DEDUP_REMOVED lines=158> */
[----:B------:R-:W-:Y:S05]  /*1a60*/  @P0 EXIT ;  /* 0x000000000000094d */ /* 0x000fea0003800000 */
        /* <DEDUP_REMOVED lines=13> */
[----:B0-----:R-:W5:Y:S04]  /*1b40*/  LDG.E R17, desc[UR4][R10.64+0x1800] ;  /* 0x001800040a117981 */ /* 0x001f68000c1e1900 */
        /* <DEDUP_REMOVED lines=53> */
[----:B------:R-:W-:Y:S01]  /*1ea0*/  STG.E desc[UR4][R2.64], R25 ;  /* 0x0000001902007986 */ /* 0x000fe2000c101904 */
[----:B------:R-:W-:Y:S05]  /*1eb0*/  EXIT ;  /* 0x000000000000794d */ /* 0x000fea0003800000 */
.L_x_14:
        /* <DEDUP_REMOVED lines=12> */
.L_x_49:


//--------------------- .text._Z25forwardAndBackwardsKernelP19NeuralNetworkDevicePfS1_S1_iS1_S1_S1_ --------------------------
	.section	.text._Z25forwardAndBackwardsKernelP19NeuralNetworkDevicePfS1_S1_iS1_S1_S1_,"ax",@progbits
	.align	128
        .global         _Z25forwardAndBackwardsKernelP19NeuralNetworkDevicePfS1_S1_iS1_S1_S1_
        .type           _Z25forwardAndBackwardsKernelP19NeuralNetworkDevicePfS1_S1_iS1_S1_S1_,@function
        .size           _Z25forwardAndBackwardsKernelP19NeuralNetworkDevicePfS1_S1_iS1_S1_S1_,(.L_x_45 - _Z25forwardAndBackwardsKernelP19NeuralNetworkDevicePfS1_S1_iS1_S1_S1_)
        .other          _Z25forwardAndBackwardsKernelP19NeuralNetworkDevicePfS1_S1_iS1_S1_S1_,@"STO_CUDA_ENTRY STV_DEFAULT"
_Z25forwardAndBackwardsKernelP19NeuralNetworkDevicePfS1_S1_iS1_S1_S1_:
.text._Z25forwardAndBackwardsKernelP19NeuralNetworkDevicePfS1_S1_iS1_S1_S1_:
[----:B------:R-:W-:Y:S01]  /*0000*/  LDC R1, c[0x0][0x37c] ;  /* 0x0000df00ff017b82 */ /* 0x000fe20000000800 */
[----:B------:R-:W0:Y:S07]  /*0010*/  S2R R14, SR_TID.X ;  /* 0x00000000000e7919 */ /* 0x000e2e0000002100 */
[----:B------:R-:W1:Y:S01]  /*0020*/  LDC R3, c[0x0][0x360] ;  /* 0x0000d800ff037b82 */ /* 0x000e620000000800 */
[----:B------:R-:W2:Y:S01]  /*0030*/  LDCU.64 UR8, c[0x0][0x358] ;  /* 0x00006b00ff0877ac */ /* 0x000ea20008000a00 */
[----:B------:R-:W-:Y:S01]  /*0040*/  BSSY.RECONVERGENT B0, `(.L_x_15) ;  /* 0x0000058000007945 */ /* 0x000fe20003800200 */
[----:B------:R-:W3:Y:S01]  /*0050*/  S2R R15, SR_CTAID.X ;  /* 0x00000000000f7919 */ /* 0x000ee20000002500 */
[----:B0-----:R-:W-:-:S13]  /*0060*/  ISETP.GT.U32.AND P0, PT, R14, 0x30f, PT ;  /* 0x0000030f0e00780c */ /* 0x001fda0003f04070 */
[----:B--23--:R-:W-:Y:S05]  /*0070*/  @P0 BRA `(.L_x_16) ;  /* 0x0000000400500947 */ /* 0x00cfea0003800000 */
[----:B-1----:R-:W0:Y:S01]  /*0080*/  I2F.U32.RP R6, R3 ;  /* 0x0000000300067306 */ /* 0x002e220000209000 */
[----:B------:R-:W-:Y:S01]  /*0090*/  IADD3 R0, PT, PT, R14, R3, RZ ;  /* 0x000000030e007210 */ /* 0x000fe20007ffe0ff */
[----:B------:R-:W-:Y:S01]  /*00a0*/  BSSY.RECONVERGENT B1, `(.L_x_17) ;  /* 0x000002f000017945 */ /* 0x000fe20003800200 */
[----:B------:R-:W-:Y:S02]  /*00b0*/  ISETP.NE.U32.AND P2, PT, R3, RZ, PT ;  /* 0x000000ff0300720c */ /* 0x000fe40003f45070 */
[C---:B------:R-:W-:Y:S02]  /*00c0*/  ISETP.GE.U32.AND P0, PT, R0.reuse, 0x310, PT ;  /* 0x000003100000780c */ /* 0x040fe40003f06070 */
[----:B------:R-:W-:Y:S01]  /*00d0*/  VIMNMX.U32 R7, PT, PT, R0, 0x310, !PT ;  /* 0x0000031000077848 */ /* 0x000fe20007fe0000 */
[----:B0-----:R-:W0:Y:S02]  /*00e0*/  MUFU.RCP R6, R6 ;  /* 0x0000000600067308 */ /* 0x001e240000001000 */
[----:B0-----:R-:W-:-:S06]  /*00f0*/  IADD3 R4, PT, PT, R6, 0xffffffe, RZ ;  /* 0x0ffffffe06047810 */ /* 0x001fcc0007ffe0ff */
[----:B------:R0:W1:Y:S02]  /*0100*/  F2I.FTZ.U32.TRUNC.NTZ R5, R4 ;  /* 0x0000000400057305 */ /* 0x000064000021f000 */
[----:B0-----:R-:W-:Y:S01]  /*0110*/  HFMA2 R4, -RZ, RZ, 0, 0 ;  /* 0x00000000ff047431 */ /* 0x001fe200000001ff */
[----:B-1----:R-:W-:-:S05]  /*0120*/  IADD3 R2, PT, PT, RZ, -R5, RZ ;  /* 0x80000005ff027210 */ /* 0x002fca0007ffe0ff */
[----:B------:R-:W-:Y:S01]  /*0130*/  IMAD R9, R2, R3, RZ ;  /* 0x0000000302097224 */ /* 0x000fe200078e02ff */
[----:B------:R-:W-:-:S03]  /*0140*/  SEL R2, RZ, 0x1, P0 ;  /* 0x00000001ff027807 */ /* 0x000fc60000000000 */
[----:B------:R-:W-:Y:S01]  /*0150*/  IMAD.HI.U32 R5, R5, R9, R4 ;  /* 0x0000000905057227 */ /* 0x000fe200078e0004 */
[----:B------:R-:W-:-:S05]  /*0160*/  IADD3 R0, PT, PT, R7, -R0, -R2 ;  /* 0x8000000007007210 */ /* 0x000fca0007ffe802 */
[----:B------:R-:W-:-:S05]  /*0170*/  IMAD.HI.U32 R5, R5, R0, RZ ;  /* 0x0000000005057227 */ /* 0x000fca00078e00ff */
[----:B------:R-:W-:-:S05]  /*0180*/  IADD3 R4, PT, PT, -R5, RZ, RZ ;  /* 0x000000ff05047210 */ /* 0x000fca0007ffe1ff */
[----:B------:R-:W-:-:S05]  /*0190*/  IMAD R0, R3, R4, R0 ;  /* 0x0000000403007224 */ /* 0x000fca00078e0200 */
[----:B------:R-:W-:-:S13]  /*01a0*/  ISETP.GE.U32.AND P0, PT, R0, R3, PT ;  /* 0x000000030000720c */ /* 0x000fda0003f06070 */
[-C--:B------:R-:W-:Y:S02]  /*01b0*/  @P0 IADD3 R0, PT, PT, R0, -R3.reuse, RZ ;  /* 0x8000000300000210 */ /* 0x080fe40007ffe0ff */
[----:B------:R-:W-:Y:S02]  /*01c0*/  @P0 IADD3 R5, PT, PT, R5, 0x1, RZ ;  /* 0x0000000105050810 */ /* 0x000fe40007ffe0ff */
[----:B------:R-:W-:-:S13]  /*01d0*/  ISETP.GE.U32.AND P1, PT, R0, R3, PT ;  /* 0x000000030000720c */ /* 0x000fda0003f26070 */
[----:B------:R-:W-:Y:S02]  /*01e0*/  @P1 IADD3 R5, PT, PT, R5, 0x1, RZ ;  /* 0x0000000105051810 */ /* 0x000fe40007ffe0ff */
[----:B------:R-:W-:-:S04]  /*01f0*/  @!P2 LOP3.LUT R5, RZ, R3, RZ, 0x33, !PT ;  /* 0x00000003ff05a212 */ /* 0x000fc800078e33ff */
[----:B------:R-:W-:-:S04]  /*0200*/  IADD3 R2, PT, PT, R2, R5, RZ ;  /* 0x0000000502027210 */ /* 0x000fc80007ffe0ff */
[C---:B------:R-:W-:Y:S02]  /*0210*/  LOP3.LUT R0, R2.reuse, 0x3, RZ, 0xc0, !PT ;  /* 0x0000000302007812 */ /* 0x040fe400078ec0ff */
[----:B------:R-:W-:Y:S02]  /*0220*/  ISETP.GE.U32.AND P1, PT, R2, 0x3, PT ;  /* 0x000000030200780c */ /* 0x000fe40003f26070 */
[----:B------:R-:W-:Y:S02]  /*0230*/  ISETP.NE.AND P0, PT, R0, 0x3, PT ;  /* 0x000000030000780c */ /* 0x000fe40003f05270 */
[----:B------:R-:W-:-:S11]  /*0240*/  MOV R0, R14 ;  /* 0x0000000e00007202 */ /* 0x000fd60000000f00 */
[----:B------:R-:W-:Y:S05]  /*0250*/  @!P0 BRA `(.L_x_18) ;  /* 0x00000000004c8947 */ /* 0x000fea0003800000 */
[----:B------:R-:W0:Y:S01]  /*0260*/  S2UR UR5, SR_CgaCtaId ;  /* 0x00000000000579c3 */ /* 0x000e220000008800 */
[----:B------:R-:W-:Y:S01]  /*0270*/  UMOV UR4, 0x400 ;  /* 0x0000040000047882 */ /* 0x000fe20000000000 */
[----:B------:R-:W-:Y:S01]  /*0280*/  IADD3 R2, PT, PT, R2, 0x1, RZ ;  /* 0x0000000102027810 */ /* 0x000fe20007ffe0ff */
[----:B------:R-:W-:Y:S01]  /*0290*/  UIADD3 UR4, UPT, UPT, UR4, 0x2c, URZ ;  /* 0x0000002c04047890 */ /* 0x000fe2000fffe0ff */
[--C-:B------:R-:W-:Y:S02]  /*02a0*/  IMAD R7, R15, 0x310, R14.reuse ;  /* 0x000003100f077824 */ /* 0x100fe400078e020e */
[----:B------:R-:W-:Y:S02]  /*02b0*/  LOP3.LUT R2, R2, 0x3, RZ, 0xc0, !PT ;  /* 0x0000000302027812 */ /* 0x000fe400078ec0ff */
[----:B------:R-:W1:Y:S02]  /*02c0*/  LDC.64 R4, c[0x0][0x388] ;  /* 0x0000e200ff047b82 */ /* 0x000e640000000a00 */
[C---:B------:R-:W-:Y:S01]  /*02d0*/  IADD3 R6, PT, PT, -R2.reuse, RZ, RZ ;  /* 0x000000ff02067210 */ /* 0x040fe20007ffe1ff */
[----:B------:R-:W-:Y:S01]  /*02e0*/  IMAD R0, R2, R3, R14 ;  /* 0x0000000302007224 */ /* 0x000fe200078e020e */
[----:B0-----:R-:W-:-:S06]  /*02f0*/  ULEA UR4, UR5, UR4, 0x18 ;  /* 0x0000000405047291 */ /* 0x001fcc000f8ec0ff */
[----:B------:R-:W-:Y:S01]  /*0300*/  LEA R2, R14, UR4, 0x2 ;  /* 0x000000040e027c11 */ /* 0x000fe2000f8e10ff */
[----:B-1----:R-:W-:-:S07]  /*0310*/  IMAD.WIDE.U32 R4, R7, 0x4, R4 ;  /* 0x0000000407047825 */ /* 0x002fce00078e0004 */
.L_x_19:
[----:B------:R0:W2:Y:S01]  /*0320*/  LDG.E R7, desc[UR8][R4.64] ;  /* 0x0000000804077981 */ /* 0x0000a2000c1e1900 */
[----:B------:R-:W-:-:S04]  /*0330*/  IADD3 R6, PT, PT, R6, 0x1, RZ ;  /* 0x0000000106067810 */ /* 0x000fc80007ffe0ff */
[----:B------:R-:W-:Y:S01]  /*0340*/  ISETP.NE.AND P0, PT, R6, RZ, PT ;  /* 0x000000ff0600720c */ /* 0x000fe20003f05270 */
[C---:B0-----:R-:W-:Y:S01]  /*0350*/  IMAD.WIDE.U32 R4, R3.reuse, 0x4, R4 ;  /* 0x0000000403047825 */ /* 0x041fe200078e0004 */
[----:B--2---:R0:W-:Y:S02]  /*0360*/  STS [R2], R7 ;  /* 0x0000000702007388 */ /* 0x0041e40000000800 */
[----:B0-----:R-:W-:-:S09]  /*0370*/  LEA R2, R3, R2, 0x2 ;  /* 0x0000000203027211 */ /* 0x001fd200078e10ff */
[----:B------:R-:W-:Y:S05]  /*0380*/  @P0 BRA `(.L_x_19) ;  /* 0xfffffffc00e40947 */ /* 0x000fea000383ffff */
.L_x_18:
[----:B------:R-:W-:Y:S05]  /*0390*/  BSYNC.RECONVERGENT B1 ;  /* 0x0000000000017941 */ /* 0x000fea0003800200 */
.L_x_17:
[----:B------:R-:W-:Y:S05]  /*03a0*/  @!P1 BRA `(.L_x_16) ;  /* 0x0000000000849947 */ /* 0x000fea0003800000 */
[----:B------:R-:W0:Y:S01]  /*03b0*/  S2UR UR5, SR_CgaCtaId ;  /* 0x00000000000579c3 */ /* 0x000e220000008800 */
[----:B------:R-:W-:Y:S01]  /*03c0*/  UMOV UR4, 0x400 ;  /* 0x0000040000047882 */ /* 0x000fe20000000000 */
[----:B------:R-:W-:Y:S01]  /*03d0*/  IMAD R16, R15, 0x310, R0 ;  /* 0x000003100f107824 */ /* 0x000fe200078e0200 */
[----:B------:R-:W-:-:S03]  /*03e0*/  UIADD3 UR4, UPT, UPT, UR4, 0x2c, URZ ;  /* 0x0000002c04047890 */ /* 0x000fc6000fffe0ff */
[C---:B------:R-:W-:Y:S01]  /*03f0*/  IMAD R19, R3.reuse, 0x3, R16 ;  /* 0x0000000303137824 */ /* 0x040fe200078e0210 */
[----:B------:R-:W-:Y:S01]  /*0400*/  IADD3 R17, PT, PT, R16, R3, RZ ;  /* 0x0000000310117210 */ /* 0x000fe20007ffe0ff */
[----:B------:R-:W1:Y:S01]  /*0410*/  LDC.64 R4, c[0x0][0x388] ;  /* 0x0000e200ff047b82 */ /* 0x000e620000000a00 */
[----:B------:R-:W-:Y:S01]  /*0420*/  LEA R18, R3, R16, 0x1 ;  /* 0x0000001003127211 */ /* 0x000fe200078e08ff */
[----:B0-----:R-:W-:-:S06]  /*0430*/  ULEA UR4, UR5, UR4, 0x18 ;  /* 0x0000000405047291 */ /* 0x001fcc000f8ec0ff */
[----:B------:R-:W-:-:S07]  /*0440*/  LEA R2, R0, UR4, 0x2 ;  /* 0x0000000400027c11 */ /* 0x000fce000f8e10ff */
.L_x_20:
[----:B-1----:R-:W-:-:S04]  /*0450*/  IMAD.WIDE.U32 R12, R16, 0x4, R4 ;  /* 0x00000004100c7825 */ /* 0x002fc800078e0004 */
[--C-:B--2---:R-:W-:Y:S02]  /*0460*/  IMAD.WIDE.U32 R10, R17, 0x4, R4.reuse ;  /* 0x00000004110a7825 */ /* 0x104fe400078e0004 */
[----:B------:R-:W2:Y:S02]  /*0470*/  LDG.E R13, desc[UR8][R12.64] ;  /* 0x000000080c0d7981 */ /* 0x000ea4000c1e1900 */
[--C-:B------:R-:W-:Y:S02]  /*0480*/  IMAD.WIDE.U32 R6, R18, 0x4, R4.reuse ;  /* 0x0000000412067825 */ /* 0x100fe400078e0004 */
[----:B------:R-:W3:Y:S02]  /*0490*/  LDG.E R10, desc[UR8][R10.64] ;  /* 0x000000080a0a7981 */ /* 0x000ee4000c1e1900 */
[----:B------:R-:W-:Y:S02]  /*04a0*/  IMAD.WIDE.U32 R8, R19, 0x4, R4 ;  /* 0x0000000413087825 */ /* 0x000fe400078e0004 */
[----:B------:R-:W4:Y:S04]  /*04b0*/  LDG.E R6, desc[UR8][R6.64] ;  /* 0x0000000806067981 */ /* 0x000f28000c1e1900 */
[----:B------:R-:W5:Y:S01]  /*04c0*/  LDG.E R8, desc[UR8][R8.64] ;  /* 0x0000000808087981 */ /* 0x000f62000c1e1900 */
[CC--:B------:R-:W-:Y:S01]  /*04d0*/  LEA R21, R3.reuse, R2.reuse, 0x2 ;  /* 0x0000000203157211 */ /* 0x0c0fe200078e10ff */
[C---:B------:R-:W-:Y:S01]  /*04e0*/  IMAD R25, R3.reuse, 0xc, R2 ;  /* 0x0000000c03197824 */ /* 0x040fe200078e0202 */
[----:B------:R-:W-:-:S02]  /*04f0*/  LEA R23, R3, R2, 0x3 ;  /* 0x0000000203177211 */ /* 0x000fc400078e18ff */
[----:B------:R-:W-:-:S04]  /*0500*/  LEA R0, R3, R0, 0x2 ;  /* 0x0000000003007211 */ /* 0x000fc800078e10ff */
[----:B------:R-:W-:Y:S02]  /*0510*/  ISETP.GE.U32.AND P0, PT, R0, 0x310, PT ;  /* 0x000003100000780c */ /* 0x000fe40003f06070 */
[C---:B------:R-:W-:Y:S02]  /*0520*/  LEA R17, R3.reuse, R17, 0x2 ;  /* 0x0000001103117211 */ /* 0x040fe400078e10ff */
[C---:B------:R-:W-:Y:S02]  /*0530*/  LEA R18, R3.reuse, R18, 0x2 ;  /* 0x0000001203127211 */ /* 0x040fe400078e10ff */
[C---:B------:R-:W-:Y:S02]  /*0540*/  LEA R19, R3.reuse, R19, 0x2 ;  /* 0x0000001303137211 */ /* 0x040fe400078e10ff */
[C---:B------:R-:W-:Y:S01]  /*0550*/  LEA R16, R3.reuse, R16, 0x2 ;  /* 0x0000001003107211 */ /* 0x040fe200078e10ff */
[----:B--2---:R0:W-:Y:S04]  /*0560*/  STS [R2], R13 ;  /* 0x0000000d02007388 */ /* 0x0041e80000000800 */
[----:B---3--:R2:W-:Y:S04]  /*0570*/  STS [R21], R10 ;  /* 0x0000000a15007388 */ /* 0x0085e80000000800 */
[----:B----4-:R2:W-:Y:S04]  /*0580*/  STS [R23], R6 ;  /* 0x0000000617007388 */ /* 0x0105e80000000800 */
[----:B-----5:R2:W-:Y:S01]  /*0590*/  STS [R25], R8 ;  /* 0x0000000819007388 */ /* 0x0205e20000000800 */
[----:B0-----:R-:W-:Y:S01]  /*05a0*/  LEA R2, R3, R2, 0x4 ;  /* 0x0000000203027211 */ /* 0x001fe200078e20ff */
[----:B------:R-:W-:Y:S06]  /*05b0*/  @!P0 BRA `(.L_x_20) ;  /* 0xfffffffc00a48947 */ /* 0x000fec000383ffff */
.L_x_16:
[----:B------:R-:W-:Y:S05]  /*05c0*/  BSYNC.RECONVERGENT B0 ;  /* 0x0000000000007941 */ /* 0x000fea0003800200 */
.L_x_15:
[----:B------:R-:W0:Y:S08]  /*05d0*/  LDC.64 R26, c[0x0][0x390] ;  /* 0x0000e400ff1a7b82 */ /* 0x000e300000000a00 */
[----:B------:R-:W-:Y:S01]  /*05e0*/  BAR.SYNC.DEFER_BLOCKING 0x0 ;  /* 0x0000000000007b1d */ /* 0x000fe20000010000 */
[----:B------:R-:W-:Y:S02]  /*05f0*/  ISETP.GT.U32.AND P0, PT, R14, 0x7f, PT ;  /* 0x0000007f0e00780c */ /* 0x000fe40003f04070 */
[----:B------:R-:W-:-:S03]  /*0600*/  LEA R16, R15, R14, 0x7 ;  /* 0x0000000e0f107211 */ /* 0x000fc600078e38ff */
[----:B------:R-:W-:Y:S02]  /*0610*/  BSSY.RECONVERGENT B0, `(.L_x_21) ;  /* 0x00000e6000007945 */ /* 0x000fe40003800200 */
[----:B0-----:R-:W-:-:S06]  /*0620*/  IMAD.WIDE.U32 R26, R16, 0x4, R26 ;  /* 0x00000004101a7825 */ /* 0x001fcc00078e001a */
[----:B------:R-:W-:Y:S05]  /*0630*/  @P0 BRA `(.L_x_22) ;  /* 0x0000000c008c0947 */ /* 0x000fea0003800000 */
[----:B------:R-:W0:Y:S02]  /*0640*/  LDC.64 R4, c[0x0][0x380] ;  /* 0x0000e000ff047b82 */ /* 0x000e240000000a00 */
[----:B0-----:R-:W3:Y:S04]  /*0650*/  LDG.E.64 R12, desc[UR8][R4.64] ;  /* 0x00000008040c7981 */ /* 0x001ee8000c1e1b00 */
[----:B-1----:R2:W4:Y:S02]  /*0660*/  LDG.E.64 R2, desc[UR8][R4.64+0x10] ;  /* 0x0000100804027981 */ /* 0x002524000c1e1b00 */
[----:B------:R-:W0:Y:S01]  /*0670*/  S2UR UR6, SR_CgaCtaId ;  /* 0x00000000000679c3 */ /* 0x000e220000008800 */
[----:B------:R-:W-:Y:S02]  /*0680*/  UMOV UR4, 0x400 ;  /* 0x0000040000047882 */ /* 0x000fe40000000000 */
[----:B0-----:R-:W-:-:S09]  /*0690*/  ULEA UR5, UR6, UR4, 0x18 ;  /* 0x0000000406057291 */ /* 0x001fd2000f8ec0ff */
[----:B--2---:R-:W-:Y:S01]  /*06a0*/  LDS.128 R4, [UR5+0x30] ;  /* 0x00003005ff047984 */ /* 0x004fe20008000c00 */
[----:B---3--:R-:W-:-:S04]  /*06b0*/  IMAD.WIDE.U32 R12, R14, 0xc40, R12 ;  /* 0x00000c400e0c7825 */ /* 0x008fc800078e000c */
[----:B----4-:R-:W-:Y:S01]  /*06c0*/  IMAD.WIDE.U32 R2, R14, 0x4, R2 ;  /* 0x000000040e027825 */ /* 0x010fe200078e0002 */
[----:B------:R-:W2:Y:S04]  /*06d0*/  LD.E R0, desc[UR8][R12.64] ;  /* 0x000000080c007980 */ /* 0x000ea8000c101900 */
[----:B------:R0:W3:Y:S04]  /*06e0*/  LD.E R17, desc[UR8][R2.64] ;  /* 0x0000000802117980 */ /* 0x0000e8000c101900 */
[----:B------:R-:W4:Y:S04]  /*06f0*/  LD.E R23, desc[UR8][R12.64+0x4] ;  /* 0x000004080c177980 */ /* 0x000f28000c101900 */
[----:B------:R-:W5:Y:S04]  /*0700*/  LD.E R24, desc[UR8][R12.64+0x8] ;  /* 0x000008080c187980 */ /* 0x000f68000c101900 */
[----:B------:R-:W5:Y:S04]  /*0710*/  LD.E R11, desc[UR8][R12.64+0xc] ;  /* 0x00000c080c0b7980 */ /* 0x000f68000c101900 */
[----:B------:R-:W5:Y:S04]  /*0720*/  LD.E R21, desc[UR8][R12.64+0x10] ;  /* 0x000010080c157980 */ /* 0x000f68000c101900 */
[----:B------:R-:W5:Y:S04]  /*0730*/  LD.E R10, desc[UR8][R12.64+0x14] ;  /* 0x000014080c0a7980 */ /* 0x000f68000c101900 */
[----:B------:R-:W5:Y:S04]  /*0740*/  LD.E R9, desc[UR8][R12.64+0x18] ;  /* 0x000018080c097980 */ /* 0x000f68000c101900 */
[----:B------:R-:W5:Y:S04]  /*0750*/  LD.E R8, desc[UR8][R12.64+0x1c] ;  /* 0x00001c080c087980 */ /* 0x000f68000c101900 */
[----:B0-----:R-:W2:Y:S04]  /*0760*/  LDS R3, [UR5+0x2c] ;  /* 0x00002c05ff037984 */ /* 0x001ea80008000800 */
[----:B------:R-:W5:Y:S04]  /*0770*/  LD.E R28, desc[UR8][R12.64+0x20] ;  /* 0x000020080c1c7980 */ /* 0x000f68000c101900 */
[----:B------:R-:W5:Y:S04]  /*0780*/  LD.E R20, desc[UR8][R12.64+0x24] ;  /* 0x000024080c147980 */ /* 0x000f68000c101900 */
[----:B------:R-:W5:Y:S04]  /*0790*/  LD.E R18, desc[UR8][R12.64+0x28] ;  /* 0x000028080c127980 */ /* 0x000f68000c101900 */
[----:B------:R-:W5:Y:S01]  /*07a0*/  LD.E R22, desc[UR8][R12.64+0x2c] ;  /* 0x00002c080c167980 */ /* 0x000f62000c101900 */
[----:B--2---:R-:W-:-:S03]  /*07b0*/  FMUL R0, R0, R3 ;  /* 0x0000000300007220 */ /* 0x004fc60000400000 */
[----:B------:R-:W2:Y:S01]  /*07c0*/  LD.E R3, desc[UR8][R12.64+0x34] ;  /* 0x000034080c037980 */ /* 0x000ea2000c101900 */
[----:B---3--:R-:W-:Y:S01]  /*07d0*/  FFMA R0, R17, 1, R0 ;  /* 0x3f80000011007823 */ /* 0x008fe20000000000 */
[----:B------:R-:W-:-:S03]  /*07e0*/  FMUL R19, RZ, R17 ;  /* 0x00000011ff137220 */ /* 0x000fc60000400000 */
[----:B------:R-:W-:Y:S02]  /*07f0*/  FADD R2, RZ, R0 ;  /* 0x00000000ff027221 */ /* 0x000fe40000000000 */
[----:B------:R-:W3:Y:S01]  /*0800*/  LD.E R0, desc[UR8][R12.64+0x30] ;  /* 0x000030080c007980 */ /* 0x000ee2000c101900 */
[----:B----4-:R-:W-:-:S04]  /*0810*/  FFMA R23, R23, R4, R19 ;  /* 0x0000000417177223 */ /* 0x010fc80000000013 */
[----:B------:R-:W-:Y:S02]  /*0820*/  FADD R23, R2, R23 ;  /* 0x0000001702177221 */ /* 0x000fe40000000000 */
[----:B------:R-:W4:Y:S01]  /*0830*/  LD.E R2, desc[UR8][R12.64+0x38] ;  /* 0x000038080c027980 */ /* 0x000f22000c101900 */
[----:B-----5:R-:W-:-:S03]  /*0840*/  FFMA R4, R24, R5, R19 ;  /* 0x0000000518047223 */ /* 0x020fc60000000013 */
[----:B------:R-:W5:Y:S01]  /*0850*/  LD.E R24, desc[UR8][R12.64+0x3c] ;  /* 0x00003c080c187980 */ /* 0x000f62000c101900 */
[----:B------:R-:W-:Y:S01]  /*0860*/  FADD R4, R23, R4 ;  /* 0x0000000417047221 */ /* 0x000fe20000000000 */
[--C-:B------:R-:W-:Y:S01]  /*0870*/  FFMA R11, R11, R6, R19.reuse ;  /* 0x000000060b0b7223 */ /* 0x100fe20000000013 */
[----:B------:R-:W-:-:S03]  /*0880*/  FFMA R21, R21, R7, R19 ;  /* 0x0000000715157223 */ /* 0x000fc60000000013 */
[----:B------:R-:W-:Y:S02]  /*0890*/  FADD R11, R4, R11 ;  /* 0x0000000b040b7221 */ /* 0x000fe40000000000 */
[----:B------:R-:W0:Y:S02]  /*08a0*/  LDS.128 R4, [UR5+0x40] ;  /* 0x00004005ff047984 */ /* 0x000e240008000c00 */
[----:B------:R-:W-:Y:S01]  /*08b0*/  FADD R11, R11, R21 ;  /* 0x000000150b0b7221 */ /* 0x000fe20000000000 */
[--C-:B0-----:R-:W-:Y:S01]  /*08c0*/  FFMA R4, R10, R4, R19.reuse ;  /* 0x000000040a047223 */ /* 0x101fe20000000013 */
[--C-:B------:R-:W-:Y:S01]  /*08d0*/  FFMA R5, R9, R5, R19.reuse ;  /* 0x0000000509057223 */ /* 0x100fe20000000013 */
[----:B------:R-:W-:Y:S02]  /*08e0*/  FFMA R23, R8, R6, R19 ;  /* 0x0000000608177223 */ /* 0x000fe40000000013 */
[----:B------:R-:W-:Y:S02]  /*08f0*/  FADD R4, R11, R4 ;  /* 0x000000040b047221 */ /* 0x000fe40000000000 */
[----:B------:R-:W0:Y:S01]  /*0900*/  LDS.128 R8, [UR5+0x50] ;  /* 0x00005005ff087984 */ /* 0x000e220008000c00 */
[----:B------:R-:W-:Y:S01]  /*0910*/  FMUL R28, R28, R7 ;  /* 0x000000071c1c7220 */ /* 0x000fe20000400000 */
[----:B------:R-:W-:-:S02]  /*0920*/  FADD R21, R4, R5 ;  /* 0x0000000504157221 */ /* 0x000fc40000000000 */
[----:B------:R-:W1:Y:S01]  /*0930*/  LDS.128 R4, [UR5+0x60] ;  /* 0x00006005ff047984 */ /* 0x000e620008000c00 */
[----:B------:R-:W-:Y:S01]  /*0940*/  FFMA R28, RZ, R17, R28 ;  /* 0x00000011ff1c7223 */ /* 0x000fe2000000001c */
[----:B------:R-:W-:-:S04]  /*0950*/  FADD R21, R21, R23 ;  /* 0x0000001715157221 */ /* 0x000fc80000000000 */
[----:B------:R-:W-:Y:S01]  /*0960*/  FADD R21, R21, R28 ;  /* 0x0000001c15157221 */ /* 0x000fe20000000000 */
[----:B------:R-:W-:Y:S01]  /*0970*/  UIADD3 UR5, UPT, UPT, UR4, 0x2c, URZ ;  /* 0x0000002c04057890 */ /* 0x000fe2000fffe0ff */
[--C-:B0-----:R-:W-:Y:S01]  /*0980*/  FFMA R8, R20, R8, R19.reuse ;  /* 0x0000000814087223 */ /* 0x101fe20000000013 */
[----:B------:R-:W-:-:S03]  /*0990*/  FFMA R9, R18, R9, R19 ;  /* 0x0000000912097223 */ /* 0x000fc60000000013 */
[----:B------:R-:W-:Y:S01]  /*09a0*/  FADD R8, R21, R8 ;  /* 0x0000000815087221 */ /* 0x000fe20000000000 */
[----:B-1----:R-:W-:-:S03]  /*09b0*/  FFMA R7, R22, R10, R19 ;  /* 0x0000000a16077223 */ /* 0x002fc60000000013 */
[----:B------:R-:W-:-:S04]  /*09c0*/  FADD R8, R8, R9 ;  /* 0x0000000908087221 */ /* 0x000fc80000000000 */
[----:B------:R-:W-:Y:S01]  /*09d0*/  FADD R7, R8, R7 ;  /* 0x0000000708077221 */ /* 0x000fe20000000000 */
[----:B------:R-:W-:Y:S01]  /*09e0*/  MOV R9, 0xfffffd00 ;  /* 0xfffffd0000097802 */ /* 0x000fe20000000f00 */
[----:B------:R-:W-:Y:S01]  /*09f0*/  ULEA UR5, UR6, UR5, 0x18 ;  /* 0x0000000506057291 */ /* 0x000fe2000f8ec0ff */
[--C-:B--2---:R-:W-:Y:S01]  /*0a00*/  FFMA R3, R3, R4, R19.reuse ;  /* 0x0000000403037223 */ /* 0x104fe20000000013 */
[----:B---3--:R-:W-:-:S04]  /*0a10*/  FFMA R0, R0, R11, R19 ;  /* 0x0000000b00007223 */ /* 0x008fc80000000013 */
[----:B------:R-:W-:Y:S01]  /*0a20*/  FADD R0, R7, R0 ;  /* 0x0000000007007221 */ /* 0x000fe20000000000 */
[----:B----4-:R-:W-:-:S03]  /*0a30*/  FFMA R5, R2, R5, R19 ;  /* 0x0000000502057223 */ /* 0x010fc60000000013 */
[----:B------:R-:W-:Y:S01]  /*0a40*/  FADD R0, R0, R3 ;  /* 0x0000000300007221 */ /* 0x000fe20000000000 */
[----:B------:R-:W-:Y:S01]  /*0a50*/  IADD3 R2, P0, PT, R12, 0x50, RZ ;  /* 0x000000500c027810 */ /* 0x000fe20007f1e0ff */
[----:B-----5:R-:W-:Y:S02]  /*0a60*/  FFMA R3, R24, R6, R19 ;  /* 0x0000000618037223 */ /* 0x020fe40000000013 */
[----:B------:R-:W-:Y:S01]  /*0a70*/  FADD R0, R0, R5 ;  /* 0x0000000500007221 */ /* 0x000fe20000000000 */
[----:B------:R-:W-:Y:S01]  /*0a80*/  HFMA2 R4, -RZ, RZ, 0, 4.76837158203125e-06 ;  /* 0x00000050ff047431 */ /* 0x000fe200000001ff */
[----:B------:R-:W-:Y:S02]  /*0a90*/  IADD3.X R5, PT, PT, RZ, R13, RZ, P0, !PT ;  /* 0x0000000dff057210 */ /* 0x000fe400007fe4ff */
[----:B------:R-:W-:-:S07]  /*0aa0*/  FADD R13, R0, R3 ;  /* 0x00000003000d7221 */ /* 0x000fce0000000000 */
.L_x_23:
[----:B------:R-:W-:Y:S01]  /*0ab0*/  MOV R3, R5 ;  /* 0x0000000500037202 */ /* 0x000fe20000000f00 */
[----:B------:R-:W0:Y:S04]  /*0ac0*/  LDS R28, [R4+UR5+-0x10] ;  /* 0xfffff005041c7984 */ /* 0x000e280008000800 */
[----:B------:R-:W0:Y:S04]  /*0ad0*/  LD.E R21, desc[UR8][R2.64+-0x10] ;  /* 0xfffff00802157980 */ /* 0x000e28000c101900 */
[----:B------:R-:W2:Y:S04]  /*0ae0*/  LD.E R12, desc[UR8][R2.64+-0xc] ;  /* 0xfffff408020c7980 */ /* 0x000ea8000c101900 */
[----:B------:R-:W3:Y:S04]  /*0af0*/  LD.E R24, desc[UR8][R2.64+-0x8] ;  /* 0xfffff80802187980 */ /* 0x000ee8000c101900 */
[----:B------:R-:W4:Y:S04]  /*0b00*/  LD.E R20, desc[UR8][R2.64+-0x4] ;  /* 0xfffffc0802147980 */ /* 0x000f28000c101900 */
[----:B------:R-:W5:Y:S04]  /*0b10*/  LD.E R18, desc[UR8][R2.64] ;  /* 0x0000000802127980 */ /* 0x000f68000c101900 */
[----:B------:R-:W5:Y:S04]  /*0b20*/  LD.E R6, desc[UR8][R2.64+0x4] ;  /* 0x0000040802067980 */ /* 0x000f68000c101900 */
[----:B------:R-:W5:Y:S04]  /*0b30*/  LD.E R10, desc[UR8][R2.64+0x8] ;  /* 0x00000808020a7980 */ /* 0x000f68000c101900 */
[----:B------:R-:W5:Y:S04]  /*0b40*/  LD.E R7, desc[UR8][R2.64+0xc] ;  /* 0x00000c0802077980 */ /* 0x000f68000c101900 */
[----:B------:R-:W5:Y:S04]  /*0b50*/  LD.E R11, desc[UR8][R2.64+0x10] ;  /* 0x00001008020b7980 */ /* 0x000f68000c101900 */
[----:B------:R-:W5:Y:S04]  /*0b60*/  LD.E R0, desc[UR8][R2.64+0x14] ;  /* 0x0000140802007980 */ /* 0x000f68000c101900 */
[----:B------:R-:W2:Y:S04]  /*0b70*/  LDS R5, [R4+UR5+-0xc] ;  /* 0xfffff40504057984 */ /* 0x000ea80008000800 */
[----:B------:R-:W3:Y:S01]  /*0b80*/  LDS R22, [R4+UR5+-0x8] ;  /* 0xfffff80504167984 */ /* 0x000ee20008000800 */
[----:B------:R-:W-:-:S03]  /*0b90*/  ISETP.NE.AND P0, PT, R9, -0x310, PT ;  /* 0xfffffcf00900780c */ /* 0x000fc60003f05270 */
[----:B------:R-:W5:Y:S01]  /*0ba0*/  LD.E R8, desc[UR8][R2.64+0x18] ;  /* 0x0000180802087980 */ /* 0x000f62000c101900 */
[----:B0-----:R-:W-:Y:S01]  /*0bb0*/  FMUL R28, R21, R28 ;  /* 0x0000001c151c7220 */ /* 0x001fe20000400000 */
[----:B------:R-:W-:-:S05]  /*0bc0*/  FSEL R21, RZ, 1, P0 ;  /* 0x3f800000ff157808 */ /* 0x000fca0000000000 */
[----:B------:R-:W-:Y:S02]  /*0bd0*/  FFMA R21, R17, R21, R28 ;  /* 0x0000001511157223 */ /* 0x000fe4000000001c */
[----:B------:R-:W5:Y:S01]  /*0be0*/  LD.E R28, desc[UR8][R2.64+0x1c] ;  /* 0x00001c08021c7980 */ /* 0x000f62000c101900 */
[----:B--2---:R-:W-:Y:S01]  /*0bf0*/  FFMA R5, R12, R5, R19 ;  /* 0x000000050c057223 */ /* 0x004fe20000000013 */
[----:B------:R-:W-:Y:S02]  /*0c00*/  FADD R21, R21, R13 ;  /* 0x0000000d15157221 */ /* 0x000fe40000000000 */
[----:B------:R-:W4:Y:S04]  /*0c10*/  LDS R13, [R4+UR5+-0x4] ;  /* 0xfffffc05040d7984 */ /* 0x000f280008000800 */
[----:B------:R-:W2:Y:S01]  /*0c20*/  LD.E R12, desc[UR8][R2.64+0x20] ;  /* 0x00002008020c7980 */ /* 0x000ea2000c101900 */
[----:B------:R-:W-:Y:S01]  /*0c30*/  FADD R21, R21, R5 ;  /* 0x0000000515157221 */ /* 0x000fe20000000000 */
[----:B---3--:R-:W-:-:S02]  /*0c40*/  FFMA R22, R24, R22, R19 ;  /* 0x0000001618167223 */ /* 0x008fc40000000013 */
[----:B------:R-:W5:Y:S04]  /*0c50*/  LDS R5, [R4+UR5] ;  /* 0x0000000504057984 */ /* 0x000f680008000800 */
[----:B------:R-:W3:Y:S01]  /*0c60*/  LD.E R24, desc[UR8][R2.64+0x24] ;  /* 0x0000240802187980 */ /* 0x000ee2000c101900 */
[----:B------:R-:W-:-:S03]  /*0c70*/  FADD R21, R21, R22 ;  /* 0x0000001615157221 */ /* 0x000fc60000000000 */
[----:B------:R-:W3:Y:S01]  /*0c80*/  LD.E R22, desc[UR8][R2.64+0x28] ;  /* 0x0000280802167980 */ /* 0x000ee2000c101900 */
[----:B----4-:R-:W-:-:S03]  /*0c90*/  FFMA R20, R20, R13, R19 ;  /* 0x0000000d14147223 */ /* 0x010fc60000000013 */
[----:B------:R-:W0:Y:S01]  /*0ca0*/  LDS R13, [R4+UR5+0x4] ;  /* 0x00000405040d7984 */ /* 0x000e220008000800 */
[----:B------:R-:W-:-:S03]  /*0cb0*/  FADD R21, R21, R20 ;  /* 0x0000001415157221 */ /* 0x000fc60000000000 */
[----:B------:R-:W4:Y:S01]  /*0cc0*/  LD.E R20, desc[UR8][R2.64+0x2c] ;  /* 0x00002c0802147980 */ /* 0x000f22000c101900 */
[----:B-----5:R-:W-:-:S03]  /*0cd0*/  FFMA R18, R18, R5, R19 ;  /* 0x0000000512127223 */ /* 0x020fc60000000013 */
[----:B------:R-:W5:Y:S01]  /*0ce0*/  LD.E R5, desc[UR8][R2.64+0x30] ;  /* 0x0000300802057980 */ /* 0x000f62000c101900 */
[----:B------:R-:W-:-:S03]  /*0cf0*/  FADD R21, R21, R18 ;  /* 0x0000001215157221 */ /* 0x000fc60000000000 */
[----:B------:R-:W5:Y:S01]  /*0d00*/  LD.E R18, desc[UR8][R2.64+0x34] ;  /* 0x0000340802127980 */ /* 0x000f62000c101900 */
[----:B0-----:R-:W-:-:S03]  /*0d10*/  FFMA R13, R6, R13, R19 ;  /* 0x0000000d060d7223 */ /* 0x001fc60000000013 */
[----:B------:R-:W5:Y:S01]  /*0d20*/  LD.E R6, desc[UR8][R2.64+0x38] ;  /* 0x0000380802067980 */ /* 0x000f62000c101900 */
[----:B------:R-:W-:-:S03]  /*0d30*/  FADD R13, R21, R13 ;  /* 0x0000000d150d7221 */ /* 0x000fc60000000000 */
[----:B------:R-:W0:Y:S02]  /*0d40*/  LDS R21, [R4+UR5+0x8] ;  /* 0x0000080504157984 */ /* 0x000e240008000800 */
[----:B0-----:R-:W-:Y:S01]  /*0d50*/  FFMA R10, R10, R21, R19 ;  /* 0x000000150a0a7223 */ /* 0x001fe20000000013 */
[----:B------:R-:W-:-:S03]  /*0d60*/  IADD3 R21, PT, PT, R9, 0x8, RZ ;  /* 0x0000000809157810 */ /* 0x000fc60007ffe0ff */
[----:B------:R-:W-:Y:S01]  /*0d70*/  FADD R13, R13, R10 ;  /* 0x0000000a0d0d7221 */ /* 0x000fe20000000000 */
[----:B------:R-:W-:Y:S01]  /*0d80*/  ISETP.NE.AND P0, PT, R21, -0x310, PT ;  /* 0xfffffcf01500780c */ /* 0x000fe20003f05270 */
[----:B------:R-:W0:Y:S04]  /*0d90*/  LDS R10, [R4+UR5+0xc] ;  /* 0x00000c05040a7984 */ /* 0x000e280008000800 */
[----:B------:R-:W1:Y:S01]  /*0da0*/  LDS R21, [R4+UR5+0x10] ;  /* 0x0000100504157984 */ /* 0x000e620008000800 */
[----:B0-----:R-:W-:-:S03]  /*0db0*/  FFMA R10, R7, R10, R19 ;  /* 0x0000000a070a7223 */ /* 0x001fc60000000013 */
[----:B------:R-:W0:Y:S01]  /*0dc0*/  LDS R7, [R4+UR5+0x14] ;  /* 0x0000140504077984 */ /* 0x000e220008000800 */
[----:B------:R-:W-:Y:S01]  /*0dd0*/  FADD R13, R13, R10 ;  /* 0x0000000a0d0d7221 */ /* 0x000fe20000000000 */
[----:B-1----:R-:W-:Y:S02]  /*0de0*/  FMUL R11, R11, R21 ;  /* 0x000000150b0b7220 */ /* 0x002fe40000400000 */
[----:B------:R-:W5:Y:S01]  /*0df0*/  LD.E R10, desc[UR8][R2.64+0x3c] ;  /* 0x00003c08020a7980 */ /* 0x000f62000c101900 */
[----:B------:R-:W-:-:S05]  /*0e00*/  FSEL R21, RZ, 1, P0 ;  /* 0x3f800000ff157808 */ /* 0x000fca0000000000 */
[----:B------:R-:W-:Y:S02]  /*0e10*/  FFMA R21, R17, R21, R11 ;  /* 0x0000001511157223 */ /* 0x000fe4000000000b */
[----:B------:R-:W1:Y:S02]  /*0e20*/  LDS R11, [R4+UR5+0x18] ;  /* 0x00001805040b7984 */ /* 0x000e640008000800 */
[----:B------:R-:W-:Y:S02]  /*0e30*/  FADD R21, R13, R21 ;  /* 0x000000150d157221 */ /* 0x000fe40000000000 */
[----:B------:R-:W1:Y:S01]  /*0e40*/  LDS R13, [R4+UR5+0x1c] ;  /* 0x00001c05040d7984 */ /* 0x000e620008000800 */
[----:B0-----:R-:W-:-:S03]  /*0e50*/  FFMA R0, R0, R7, R19 ;  /* 0x0000000700007223 */ /* 0x001fc60000000013 */
[----:B------:R-:W2:Y:S01]  /*0e60*/  LDS R7, [R4+UR5+0x20] ;  /* 0x0000200504077984 */ /* 0x000ea20008000800 */
[----:B------:R-:W-:-:S03]  /*0e70*/  FADD R23, R21, R0 ;  /* 0x0000000015177221 */ /* 0x000fc60000000000 */
[----:B------:R-:W5:Y:S04]  /*0e80*/  LD.E R0, desc[UR8][R2.64+0x40] ;  /* 0x0000400802007980 */ /* 0x000f68000c101900 */
[----:B------:R-:W3:Y:S01]  /*0e90*/  LDS R21, [R4+UR5+0x24] ;  /* 0x0000240504157984 */ /* 0x000ee20008000800 */
[----:B-1----:R-:W-:-:S03]  /*0ea0*/  FFMA R8, R8, R11, R19 ;  /* 0x0000000b08087223 */ /* 0x002fc60000000013 */
[----:B------:R-:W-:Y:S01]  /*0eb0*/  LDS R11, [R4+UR5+0x2c] ;  /* 0x00002c05040b7984 */ /* 0x000fe20008000800 */
[----:B------:R-:W-:-:S03]  /*0ec0*/  FADD R23, R23, R8 ;  /* 0x0000000817177221 */ /* 0x000fc60000000000 */
[----:B------:R-:W5:Y:S01]  /*0ed0*/  LD.E R8, desc[UR8][R2.64+0x44] ;  /* 0x0000440802087980 */ /* 0x000f62000c101900 */
[----:B------:R-:W-:-:S03]  /*0ee0*/  FFMA R28, R28, R13, R19 ;  /* 0x0000000d1c1c7223 */ /* 0x000fc60000000013 */
[----:B------:R-:W0:Y:S01]  /*0ef0*/  LDS R13, [R4+UR5+0x28] ;  /* 0x00002805040d7984 */ /* 0x000e220008000800 */
[----:B------:R-:W-:-:S03]  /*0f00*/  FADD R23, R23, R28 ;  /* 0x0000001c17177221 */ /* 0x000fc60000000000 */
[----:B------:R-:W5:Y:S01]  /*0f10*/  LDS R28, [R4+UR5+0x30] ;  /* 0x00003005041c7984 */ /* 0x000f620008000800 */
[----:B--2---:R-:W-:-:S03]  /*0f20*/  FFMA R12, R12, R7, R19 ;  /* 0x000000070c0c7223 */ /* 0x004fc60000000013 */
[----:B------:R-:W2:Y:S01]  /*0f30*/  LD.E R7, desc[UR8][R2.64+0x50] ;  /* 0x0000500802077980 */ /* 0x000ea2000c101900 */
[----:B------:R-:W-:-:S03]  /*0f40*/  FADD R23, R23, R12 ;  /* 0x0000000c17177221 */ /* 0x000fc60000000000 */
[----:B------:R-:W2:Y:S01]  /*0f50*/  LD.E R12, desc[UR8][R2.64+0x48] ;  /* 0x00004808020c7980 */ /* 0x000ea2000c101900 */
[----:B---3--:R-:W-:-:S03]  /*0f60*/  FFMA R21, R24, R21, R19 ;  /* 0x0000001518157223 */ /* 0x008fc60000000013 */
[----:B------:R-:W3:Y:S01]  /*0f70*/  LD.E R24, desc[UR8][R2.64+0x4c] ;  /* 0x00004c0802187980 */ /* 0x000ee2000c101900 */
[----:B------:R-:W-:-:S03]  /*0f80*/  FADD R23, R23, R21 ;  /* 0x0000001517177221 */ /* 0x000fc60000000000 */
[----:B------:R-:W1:Y:S01]  /*0f90*/  LDS R21, [R4+UR5+0x34] ;  /* 0x0000340504157984 */ /* 0x000e620008000800 */
[----:B0-----:R-:W-:-:S03]  /*0fa0*/  FFMA R22, R22, R13, R19 ;  /* 0x0000000d16167223 */ /* 0x001fc60000000013 */
[----:B------:R-:W0:Y:S01]  /*0fb0*/  LDS R13, [R4+UR5+0x38] ;  /* 0x00003805040d7984 */ /* 0x000e220008000800 */
[----:B----4-:R-:W-:Y:S01]  /*0fc0*/  FFMA R11, R20, R11, R19 ;  /* 0x0000000b140b7223 */ /* 0x010fe20000000013 */
[----:B------:R-:W-:Y:S01]  /*0fd0*/  IADD3 R20, PT, PT, R9, 0x10, RZ ;  /* 0x0000001009147810 */ /* 0x000fe20007ffe0ff */
[----:B------:R-:W-:-:S03]  /*0fe0*/  FADD R22, R23, R22 ;  /* 0x0000001617167221 */ /* 0x000fc60000000000 */
[----:B------:R-:W-:Y:S02]  /*0ff0*/  ISETP.NE.AND P0, PT, R20, -0x310, PT ;  /* 0xfffffcf01400780c */ /* 0x000fe40003f05270 */
[----:B------:R-:W4:Y:S01]  /*1000*/  LD.E R20, desc[UR8][R2.64+0x54] ;  /* 0x0000540802147980 */ /* 0x000f22000c101900 */
[----:B------:R-:W-:Y:S01]  /*1010*/  FADD R11, R22, R11 ;  /* 0x0000000b160b7221 */ /* 0x000fe20000000000 */
[----:B-----5:R-:W-:Y:S01]  /*1020*/  FMUL R28, R5, R28 ;  /* 0x0000001c051c7220 */ /* 0x020fe20000400000 */
[----:B------:R-:W-:Y:S01]  /*1030*/  FSEL R22, RZ, 1, P0 ;  /* 0x3f800000ff167808 */ /* 0x000fe20000000000 */
[----:B------:R-:W5:Y:S04]  /*1040*/  LD.E R5, desc[UR8][R2.64+0x58] ;  /* 0x0000580802057980 */ /* 0x000f68000c101900 */
[----:B------:R-:W-:-:S02]  /*1050*/  FFMA R22, R17, R22, R28 ;  /* 0x0000001611167223 */ /* 0x000fc4000000001c */
[----:B------:R-:W5:Y:S02]  /*1060*/  LD.E R28, desc[UR8][R2.64+0x5c] ;  /* 0x00005c08021c7980 */ /* 0x000f64000c101900 */
[----:B------:R-:W-:Y:S02]  /*1070*/  FADD R23, R11, R22 ;  /* 0x000000160b177221 */ /* 0x000fe40000000000 */
[----:B------:R-:W5:Y:S01]  /*1080*/  LD.E R22, desc[UR8][R2.64+0x60] ;  /* 0x0000600802167980 */ /* 0x000f62000c101900 */
[----:B-1----:R-:W-:-:S03]  /*1090*/  FFMA R18, R18, R21, R19 ;  /* 0x0000001512127223 */ /* 0x002fc60000000013 */
[----:B------:R-:W5:Y:S01]  /*10a0*/  LD.E R11, desc[UR8][R2.64+0x64] ;  /* 0x00006408020b7980 */ /* 0x000f62000c101900 */
[----:B------:R-:W-:-:S03]  /*10b0*/  FADD R23, R23, R18 ;  /* 0x0000001217177221 */ /* 0x000fc60000000000 */
[----:B------:R-:W5:Y:S04]  /*10c0*/  LD.E R18, desc[UR8][R2.64+0x68] ;  /* 0x0000680802127980 */ /* 0x000f68000c101900 */
[----:B------:R-:W1:Y:S01]  /*10d0*/  LDS R21, [R4+UR5+0x3c] ;  /* 0x00003c0504157984 */ /* 0x000e620008000800 */
[----:B0-----:R-:W-:-:S03]  /*10e0*/  FFMA R13, R6, R13, R19 ;  /* 0x0000000d060d7223 */ /* 0x001fc60000000013 */
[----:B------:R0:W5:Y:S01]  /*10f0*/  LD.E R6, desc[UR8][R2.64+0x6c] ;  /* 0x00006c0802067980 */ /* 0x000162000c101900 */
[----:B------:R-:W-:Y:S01]  /*1100*/  FADD R13, R23, R13 ;  /* 0x0000000d170d7221 */ /* 0x000fe20000000000 */
[--C-:B-1----:R-:W-:Y:S02]  /*1110*/  FFMA R10, R10, R21, R19.reuse ;  /* 0x000000150a0a7223 */ /* 0x102fe40000000013 */
[----:B------:R-:W1:Y:S02]  /*1120*/  LDS R21, [R4+UR5+0x40] ;  /* 0x0000400504157984 */ /* 0x000e640008000800 */
[----:B------:R-:W-:Y:S02]  /*1130*/  FADD R13, R13, R10 ;  /* 0x0000000a0d0d7221 */ /* 0x000fe40000000000 */
[----:B------:R-:W0:Y:S01]  /*1140*/  LDS R10, [R4+UR5+0x44] ;  /* 0x00004405040a7984 */ /* 0x000e220008000800 */
[----:B-1----:R-:W-:-:S03]  /*1150*/  FFMA R21, R0, R21, R19 ;  /* 0x0000001500157223 */ /* 0x002fc60000000013 */
[----:B------:R-:W2:Y:S01]  /*1160*/  LDS R0, [R4+UR5+0x48] ;  /* 0x0000480504007984 */ /* 0x000ea20008000800 */
[----:B------:R-:W-:-:S03]  /*1170*/  FADD R23, R13, R21 ;  /* 0x000000150d177221 */ /* 0x000fc60000000000 */
[----:B------:R-:W3:Y:S04]  /*1180*/  LDS R13, [R4+UR5+0x4c] ;  /* 0x00004c05040d7984 */ /* 0x000ee80008000800 */
[----:B------:R-:W1:Y:S01]  /*1190*/  LDS R21, [R4+UR5+0x50] ;  /* 0x0000500504157984 */ /* 0x000e620008000800 */
[----:B0-----:R-:W-:-:S03]  /*11a0*/  FFMA R8, R8, R10, R19 ;  /* 0x0000000a08087223 */ /* 0x001fc60000000013 */
[----:B------:R-:W-:Y:S01]  /*11b0*/  LDS R10, [R4+UR5+0x5c] ;  /* 0x00005c05040a7984 */ /* 0x000fe20008000800 */
[----:B------:R-:W-:Y:S01]  /*11c0*/  FADD R8, R23, R8 ;  /* 0x0000000817087221 */ /* 0x000fe20000000000 */
[----:B------:R-:W-:Y:S01]  /*11d0*/  IADD3 R2, P1, PT, R2, 0x80, RZ ;  /* 0x0000008002027810 */ /* 0x000fe20007f3e0ff */
[----:B--2---:R-:W-:Y:S02]  /*11e0*/  FFMA R23, R12, R0, R19 ;  /* 0x000000000c177223 */ /* 0x004fe40000000013 */
[----:B------:R-:W4:Y:S02]  /*11f0*/  LDS R0, [R4+UR5+0x54] ;  /* 0x0000540504007984 */ /* 0x000f240008000800 */
[----:B------:R-:W-:Y:S01]  /*1200*/  FADD R8, R8, R23 ;  /* 0x0000001708087221 */ /* 0x000fe20000000000 */
[----:B---3--:R-:W-:Y:S01]  /*1210*/  FFMA R13, R24, R13, R19 ;  /* 0x0000000d180d7223 */ /* 0x008fe20000000013 */
[----:B------:R-:W5:Y:S03]  /*1220*/  LDS R12, [R4+UR5+0x58] ;  /* 0x00005805040c7984 */ /* 0x000f660008000800 */
[----:B------:R-:W-:Y:S01]  /*1230*/  FADD R13, R8, R13 ;  /* 0x0000000d080d7221 */ /* 0x000fe20000000000 */
[----:B------:R-:W-:Y:S01]  /*1240*/  IADD3 R8, PT, PT, R9, 0x18, RZ ;  /* 0x0000001809087810 */ /* 0x000fe20007ffe0ff */
[----:B-1----:R-:W-:Y:S01]  /*1250*/  FMUL R7, R7, R21 ;  /* 0x0000001507077220 */ /* 0x002fe20000400000 */
[----:B------:R-:W-:Y:S02]  /*1260*/  LDS R24, [R4+UR5+0x64] ;  /* 0x0000640504187984 */ /* 0x000fe40008000800 */
[----:B------:R-:W-:-:S02]  /*1270*/  ISETP.NE.AND P0, PT, R8, -0x310, PT ;  /* 0xfffffcf00800780c */ /* 0x000fc40003f05270 */
[----:B------:R-:W0:Y:S02]  /*1280*/  LDS R8, [R4+UR5+0x60] ;  /* 0x0000600504087984 */ /* 0x000e240008000800 */
[----:B------:R-:W-:-:S05]  /*1290*/  FSEL R21, RZ, 1, P0 ;  /* 0x3f800000ff157808 */ /* 0x000fca0000000000 */
[----:B------:R-:W-:Y:S02]  /*12a0*/  FFMA R21, R17, R21, R7 ;  /* 0x0000001511157223 */ /* 0x000fe40000000007 */
[----:B------:R-:W1:Y:S02]  /*12b0*/  LDS R7, [R4+UR5+0x68] ;  /* 0x0000680504077984 */ /* 0x000e640008000800 */
[----:B------:R-:W-:Y:S02]  /*12c0*/  FADD R21, R21, R13 ;  /* 0x0000000d15157221 */ /* 0x000fe40000000000 */
[----:B------:R2:W3:Y:S01]  /*12d0*/  LDS R13, [R4+UR5+0x6c] ;  /* 0x00006c05040d7984 */ /* 0x0004e20008000800 */
[----:B----4-:R-:W-:-:S04]  /*12e0*/  FFMA R0, R20, R0, R19 ;  /* 0x0000000014007223 */ /* 0x010fc80000000013 */
[----:B------:R-:W-:Y:S01]  /*12f0*/  FADD R0, R21, R0 ;  /* 0x0000000015007221 */ /* 0x000fe20000000000 */
[----:B-----5:R-:W-:Y:S01]  /*1300*/  FFMA R5, R5, R12, R19 ;  /* 0x0000000c05057223 */ /* 0x020fe20000000013 */
[----:B--2---:R-:W-:-:S03]  /*1310*/  IADD3 R4, PT, PT, R4, 0x80, RZ ;  /* 0x0000008004047810 */ /* 0x004fc60007ffe0ff */
[----:B------:R-:W-:Y:S01]  /*1320*/  FADD R0, R0, R5 ;  /* 0x0000000500007221 */ /* 0x000fe20000000000 */
[----:B------:R-:W-:Y:S01]  /*1330*/  FFMA R5, R28, R10, R19 ;  /* 0x0000000a1c057223 */ /* 0x000fe20000000013 */
[----:B------:R-:W-:-:S03]  /*1340*/  ISETP.NE.AND P0, PT, R4, 0xc50, PT ;  /* 0x00000c500400780c */ /* 0x000fc60003f05270 */
[----:B------:R-:W-:Y:S01]  /*1350*/  FADD R0, R0, R5 ;  /* 0x0000000500007221 */ /* 0x000fe20000000000 */
[--C-:B0-----:R-:W-:Y:S01]  /*1360*/  FFMA R5, R22, R8, R19.reuse ;  /* 0x0000000816057223 */ /* 0x101fe20000000013 */
[----:B------:R-:W-:-:S03]  /*1370*/  FFMA R11, R11, R24, R19 ;  /* 0x000000180b0b7223 */ /* 0x000fc60000000013 */
[----:B------:R-:W-:Y:S01]  /*1380*/  FADD R0, R0, R5 ;  /* 0x0000000500007221 */ /* 0x000fe20000000000 */
[----:B-1----:R-:W-:-:S03]  /*1390*/  FFMA R7, R18, R7, R19 ;  /* 0x0000000712077223 */ /* 0x002fc60000000013 */
[----:B------:R-:W-:-:S04]  /*13a0*/  FADD R0, R0, R11 ;  /* 0x0000000b00007221 */ /* 0x000fc80000000000 */
[----:B------:R-:W-:Y:S01]  /*13b0*/  FADD R0, R0, R7 ;  /* 0x0000000700007221 */ /* 0x000fe20000000000 */
[----:B------:R-:W-:Y:S01]  /*13c0*/  IADD3.X R5, PT, PT, RZ, R3, RZ, P1, !PT ;  /* 0x00000003ff057210 */ /* 0x000fe20000ffe4ff */
[----:B---3--:R-:W-:Y:S01]  /*13d0*/  FFMA R13, R6, R13, R19 ;  /* 0x0000000d060d7223 */ /* 0x008fe20000000013 */
[----:B------:R-:W-:-:S03]  /*13e0*/  IADD3 R9, PT, PT, R9, 0x20, RZ ;  /* 0x0000002009097810 */ /* 0x000fc60007ffe0ff */
[----:B------:R-:W-:Y:S01]  /*13f0*/  FADD R13, R0, R13 ;  /* 0x0000000d000d7221 */ /* 0x000fe20000000000 */
[----:B------:R-:W-:Y:S06]  /*1400*/  @P0 BRA `(.L_x_23) ;  /* 0xfffffff400a80947 */ /* 0x000fec000383ffff */
[----:B------:R-:W-:Y:S01]  /*1410*/  UIADD3 UR4, UPT, UPT, UR4, 0x4, URZ ;  /* 0x0000000404047890 */ /* 0x000fe2000fffe0ff */
[----:B------:R-:W-:-:S03]  /*1420*/  FMNMX R13, RZ, R13, !PT ;  /* 0x0000000dff0d7209 */ /* 0x000fc60007800000 */
[----:B------:R-:W-:Y:S02]  /*1430*/  ULEA UR4, UR6, UR4, 0x18 ;  /* 0x0000000406047291 */ /* 0x000fe4000f8ec0ff */
[----:B------:R0:W-:Y:S04]  /*1440*/  STG.E desc[UR8][R26.64], R13 ;  /* 0x0000000d1a007986 */ /* 0x0001e8000c101908 */
[----:B------:R-:W-:-:S05]  /*1450*/  LEA R0, R14, UR4, 0x2 ;  /* 0x000000040e007c11 */ /* 0x000fca000f8e10ff */
[----:B------:R0:W-:Y:S02]  /*1460*/  STS [R0], R13 ;  /* 0x0000000d00007388 */ /* 0x0001e40000000800 */
.L_x_22:
[----:B------:R-:W-:Y:S05]  /*1470*/  BSYNC.RECONVERGENT B0 ;  /* 0x0000000000007941 */ /* 0x000fea0003800200 */
.L_x_21:
[----:B------:R-:W3:Y:S01]  /*1480*/  S2UR UR6, SR_CgaCtaId ;  /* 0x00000000000679c3 */ /* 0x000ee20000008800 */
[----:B------:R-:W-:Y:S01]  /*1490*/  UMOV UR5, 0x400 ;  /* 0x0000040000057882 */ /* 0x000fe20000000000 */
[----:B------:R-:W-:Y:S01]  /*14a0*/  ISETP.GT.U32.AND P0, PT, R14, 0x9, PT ;  /* 0x000000090e00780c */ /* 0x000fe20003f04070 */
[----:B------:R-:W-:Y:S01]  /*14b0*/  BSSY.RECONVERGENT B0, `(.L_x_24) ;  /* 0x00000f9000007945 */ /* 0x000fe20003800200 */
[----:B-1----:R-:W-:Y:S01]  /*14c0*/  HFMA2 R3, -RZ, RZ, 0, 0 ;  /* 0x00000000ff037431 */ /* 0x002fe200000001ff */
[----:B---3--:R-:W-:-:S09]  /*14d0*/  ULEA UR7, UR6, UR5, 0x18 ;  /* 0x0000000506077291 */ /* 0x008fd2000f8ec0ff */
[----:B------:R-:W-:Y:S01]  /*14e0*/  STS [UR7], RZ ;  /* 0x000000ffff007988 */ /* 0x000fe20008000807 */
[----:B------:R-:W-:Y:S06]  /*14f0*/  BAR.SYNC.DEFER_BLOCKING 0x0 ;  /* 0x0000000000007b1d */ /* 0x000fec0000010000 */
[----:B------:R-:W-:Y:S05]  /*1500*/  @P0 BRA `(.L_x_25) ;  /* 0x0000000c00cc0947 */ /* 0x000fea0003800000 */
[----:B--2---:R-:W1:Y:S01]  /*1510*/  LDC.64 R6, c[0x0][0x380] ;  /* 0x0000e000ff067b82 */ /* 0x004e620000000a00 */
[----:B------:R-:W-:Y:S04]  /*1520*/  LDS.128 R8, [UR7+0x10] ;  /* 0x00001007ff087984 */ /* 0x000fe80008000c00 */
[----:B------:R-:W-:Y:S04]  /*1530*/  LDS R18, [UR7+0x20] ;  /* 0x00002007ff127984 */ /* 0x000fe80008000800 */
[----:B-1----:R-:W2:Y:S04]  /*1540*/  LDG.E.64 R4, desc[UR8][R6.64+0x18] ;  /* 0x0000180806047981 */ /* 0x002ea8000c1e1b00 */
[----:B------:R1:W3:Y:S01]  /*1550*/  LDG.E.64 R2, desc[UR8][R6.64+0x8] ;  /* 0x0000080806027981 */ /* 0x0002e2000c1e1b00 */
[----:B--2---:R-:W-:-:S03]  /*1560*/  IMAD.WIDE.U32 R28, R14, 0x4, R4 ;  /* 0x000000040e1c7825 */ /* 0x004fc600078e0004 */
[----:B-1----:R-:W1:Y:S01]  /*1570*/  LDS.128 R4, [UR7] ;  /* 0x00000007ff047984 */ /* 0x002e620008000c00 */
[----:B---3--:R-:W-:-:S03]  /*1580*/  IMAD.WIDE.U32 R2, R14, 0x200, R2 ;  /* 0x000002000e027825 */ /* 0x008fc600078e0002 */
[----:B0-----:R-:W2:Y:S04]  /*1590*/  LD.E R0, desc[UR8][R28.64] ;  /* 0x000000081c007980 */ /* 0x001ea8000c101900 */
[----:B------:R-:W1:Y:S04]  /*15a0*/  LD.E R20, desc[UR8][R2.64] ;  /* 0x0000000802147980 */ /* 0x000e68000c101900 */
[----:B------:R-:W3:Y:S04]  /*15b0*/  LD.E R22, desc[UR8][R2.64+0x4] ;  /* 0x0000040802167980 */ /* 0x000ee8000c101900 */
[----:B------:R-:W4:Y:S04]  /*15c0*/  LD.E R25, desc[UR8][R2.64+0x8] ;  /* 0x0000080802197980 */ /* 0x000f28000c101900 */
[----:B------:R-:W5:Y:S04]  /*15d0*/  LD.E R23, desc[UR8][R2.64+0xc] ;  /* 0x00000c0802177980 */ /* 0x000f68000c101900 */
[----:B------:R-:W5:Y:S04]  /*15e0*/  LD.E R21, desc[UR8][R2.64+0x10] ;  /* 0x0000100802157980 */ /* 0x000f68000c101900 */
[----:B------:R-:W5:Y:S04]  /*15f0*/  LD.E R19, desc[UR8][R2.64+0x14] ;  /* 0x0000140802137980 */ /* 0x000f68000c101900 */
[----:B------:R-:W5:Y:S04]  /*1600*/  LD.E R17, desc[UR8][R2.64+0x18] ;  /* 0x0000180802117980 */ /* 0x000f68000c101900 */
[----:B------:R0:W5:Y:S01]  /*1610*/  LD.E R13, desc[UR8][R2.64+0x1c] ;  /* 0x00001c08020d7980 */ /* 0x000162000c101900 */
[----:B------:R-:W-:-:S04]  /*1620*/  UIADD3 UR4, UPT, UPT, UR5, 0x4, URZ ;  /* 0x0000000405047890 */ /* 0x000fc8000fffe0ff */
[----:B------:R-:W-:Y:S01]  /*1630*/  ULEA UR4, UR6, UR4, 0x18 ;  /* 0x0000000406047291 */ /* 0x000fe2000f8ec0ff */
[----:B0-----:R-:W-:-:S04]  /*1640*/  IADD3 R2, P1, PT, R2, 0x30, RZ ;  /* 0x0000003002027810 */ /* 0x001fc80007f3e0ff */
[----:B------:R-:W-:Y:S01]  /*1650*/  IADD3.X R3, PT, PT, RZ, R3, RZ, P1, !PT ;  /* 0x00000003ff037210 */ /* 0x000fe20000ffe4ff */
[----:B--2---:R-:W-:Y:S01]  /*1660*/  FMUL R12, RZ, R0 ;  /* 0x00000000ff0c7220 */ /* 0x004fe20000400000 */
[----:B-1----:R-:W-:-:S03]  /*1670*/  FFMA R5, R20, R5, R0 ;  /* 0x0000000514057223 */ /* 0x002fc60000000000 */
[--C-:B---3--:R-:W-:Y:S01]  /*1680*/  FFMA R6, R22, R6, R12.reuse ;  /* 0x0000000616067223 */ /* 0x108fe2000000000c */
[----:B------:R-:W-:Y:S01]  /*1690*/  FADD R5, RZ, R5 ;  /* 0x00000005ff057221 */ /* 0x000fe20000000000 */
[----:B----4-:R-:W-:-:S03]  /*16a0*/  FFMA R4, R25, R7, R12 ;  /* 0x0000000719047223 */ /* 0x010fc6000000000c */
[----:B------:R-:W-:Y:S01]  /*16b0*/  FADD R5, R5, R6 ;  /* 0x0000000605057221 */ /* 0x000fe20000000000 */
[----:B-----5:R-:W-:-:S03]  /*16c0*/  FFMA R23, R23, R8, R12 ;  /* 0x0000000817177223 */ /* 0x020fc6000000000c */
[----:B------:R-:W-:Y:S01]  /*16d0*/  FADD R4, R5, R4 ;  /* 0x0000000405047221 */ /* 0x000fe20000000000 */
[----:B------:R-:W-:-:S03]  /*16e0*/  FFMA R9, R21, R9, R12 ;  /* 0x0000000915097223 */ /* 0x000fc6000000000c */
[----:B------:R-:W-:Y:S01]  /*16f0*/  FADD R4, R4, R23 ;  /* 0x0000001704047221 */ /* 0x000fe20000000000 */
[----:B------:R-:W-:-:S03]  /*1700*/  FFMA R19, R19, R10, R12 ;  /* 0x0000000a13137223 */ /* 0x000fc6000000000c */
[----:B------:R-:W-:Y:S01]  /*1710*/  FADD R4, R4, R9 ;  /* 0x0000000904047221 */ /* 0x000fe20000000000 */
[----:B------:R-:W-:Y:S01]  /*1720*/  MOV R10, 0xffffff88 ;  /* 0xffffff88000a7802 */ /* 0x000fe20000000f00 */
[--C-:B------:R-:W-:Y:S02]  /*1730*/  FFMA R11, R17, R11, R12.reuse ;  /* 0x0000000b110b7223 */ /* 0x100fe4000000000c */
[----:B------:R-:W-:Y:S01]  /*1740*/  FADD R4, R4, R19 ;  /* 0x0000001304047221 */ /* 0x000fe20000000000 */
[----:B------:R-:W-:-:S03]  /*1750*/  FFMA R13, R13, R18, R12 ;  /* 0x000000120d0d7223 */ /* 0x000fc6000000000c */
[----:B------:R-:W-:-:S04]  /*1760*/  FADD R4, R4, R11 ;  /* 0x0000000b04047221 */ /* 0x000fc80000000000 */
[----:B------:R-:W-:Y:S01]  /*1770*/  FADD R6, R4, R13 ;  /* 0x0000000d04067221 */ /* 0x000fe20000000000 */
[----:B------:R-:W-:-:S07]  /*1780*/  MOV R4, 0x30 ;  /* 0x0000003000047802 */ /* 0x000fce0000000f00 */
.L_x_26:
        /* <DEDUP_REMOVED lines=10> */
[----:B------:R-:W3:Y:S04]  /*1830*/  LDS R17, [R4+UR4+0x10] ;  /* 0x0000100404117984 */ /* 0x000ee80008000800 */
[----:B------:R-:W5:Y:S01]  /*1840*/  LD.E R21, desc[UR8][R2.64+0xc] ;  /* 0x00000c0802157980 */ /* 0x000f62000c101900 */
[----:B------:R-:W-:-:S02]  /*1850*/  ISETP.NE.AND P1, PT, R10, -0x80, PT ;  /* 0xffffff800a00780c */ /* 0x000fc40003f25270 */
[----:B------:R-:W-:Y:S02]  /*1860*/  IADD3 R20, PT, PT, R10, 0x8, RZ ;  /* 0x000000080a147810 */ /* 0x000fe40007ffe0ff */
[----:B------:R-:W-:Y:S02]  /*1870*/  FSEL R25, RZ, 1, P1 ;  /* 0x3f800000ff197808 */ /* 0x000fe40000800000 */
[----:B------:R-:W-:Y:S02]  /*1880*/  ISETP.NE.AND P2, PT, R20, -0x80, PT ;  /* 0xffffff801400780c */ /* 0x000fe40003f45270 */
[----:B------:R-:W4:Y:S01]  /*1890*/  LDS R20, [R4+UR4+-0xc] ;  /* 0xfffff40404147984 */ /* 0x000f220008000800 */
[----:B------:R-:W-:-:S04]  /*18a0*/  FMUL R24, R0, R25 ;  /* 0x0000001900187220 */ /* 0x000fc80000400000 */
[----:B--2---:R-:W-:Y:S01]  /*18b0*/  FFMA R25, R19, R22, R24 ;  /* 0x0000001613197223 */ /* 0x004fe20000000018 */
[----:B------:R-:W-:Y:S01]  /*18c0*/  FSEL R19, RZ, 1, P2 ;  /* 0x3f800000ff137808 */ /* 0x000fe20001000000 */
[----:B------:R-:W5:Y:S04]  /*18d0*/  LDS R22, [R4+UR4+-0x8] ;  /* 0xfffff80404167984 */ /* 0x000f680008000800 */
[----:B------:R-:W-:Y:S02]  /*18e0*/  FMUL R29, R0, R19 ;  /* 0x00000013001d7220 */ /* 0x000fe40000400000 */
[----:B------:R-:W2:Y:S01]  /*18f0*/  LD.E R19, desc[UR8][R2.64+0x14] ;  /* 0x0000140802137980 */ /* 0x000ea2000c101900 */
[----:B------:R-:W-:Y:S01]  /*1900*/  FADD R25, R25, R6 ;  /* 0x0000000619197221 */ /* 0x000fe20000000000 */
[----:B---3--:R-:W-:-:S02]  /*1910*/  FFMA R18, R18, R17, R29 ;  /* 0x0000001112127223 */ /* 0x008fc4000000001d */
[----:B------:R-:W0:Y:S04]  /*1920*/  LDS R6, [R4+UR4+-0x4] ;  /* 0xfffffc0404067984 */ /* 0x000e280008000800 */
[----:B------:R-:W3:Y:S01]  /*1930*/  LD.E R17, desc[UR8][R2.64+0x18] ;  /* 0x0000180802117980 */ /* 0x000ee2000c101900 */
[----:B----4-:R-:W-:-:S03]  /*1940*/  FFMA R20, R9, R20, R12 ;  /* 0x0000001409147223 */ /* 0x010fc6000000000c */
[----:B------:R-:W4:Y:S01]  /*1950*/  LD.E R9, desc[UR8][R2.64+0x1c] ;  /* 0x00001c0802097980 */ /* 0x000f22000c101900 */
[----:B------:R-:W-:-:S03]  /*1960*/  FADD R20, R25, R20 ;  /* 0x0000001419147221 */ /* 0x000fc60000000000 */
[----:B------:R-:W1:Y:S01]  /*1970*/  LDS R25, [R4+UR4+0x30] ;  /* 0x0000300404197984 */ /* 0x000e620008000800 */
[----:B-----5:R-:W-:-:S03]  /*1980*/  FFMA R29, R7, R22, R12 ;  /* 0x00000016071d7223 */ /* 0x020fc6000000000c */
[----:B------:R-:W5:Y:S01]  /*1990*/  LD.E R7, desc[UR8][R2.64+0x20] ;  /* 0x0000200802077980 */ /* 0x000f62000c101900 */
[----:B------:R-:W-:-:S03]  /*19a0*/  FADD R20, R20, R29 ;  /* 0x0000001d14147221 */ /* 0x000fc60000000000 */
[----:B------:R-:W1:Y:S01]  /*19b0*/  LDS R22, [R4+UR4] ;  /* 0x0000000404167984 */ /* 0x000e620008000800 */
[----:B0-----:R-:W-:-:S03]  /*19c0*/  FFMA R29, R5, R6, R12 ;  /* 0x00000006051d7223 */ /* 0x001fc6000000000c */
[----:B------:R-:W5:Y:S01]  /*19d0*/  LD.E R5, desc[UR8][R2.64+0x24] ;  /* 0x0000240802057980 */ /* 0x000f62000c101900 */
[----:B------:R-:W-:Y:S01]  /*19e0*/  IADD3 R6, PT, PT, R10, 0x10, RZ ;  /* 0x000000100a067810 */ /* 0x000fe20007ffe0ff */
[----:B------:R-:W-:-:S03]  /*19f0*/  FADD R20, R20, R29 ;  /* 0x0000001d14147221 */ /* 0x000fc60000000000 */
[----:B------:R-:W-:Y:S02]  /*1a00*/  ISETP.NE.AND P1, PT, R6, -0x80, PT ;  /* 0xffffff800600780c */ /* 0x000fe40003f25270 */
[----:B------:R-:W5:Y:S02]  /*1a10*/  LD.E R6, desc[UR8][R2.64+0x50] ;  /* 0x0000500802067980 */ /* 0x000f64000c101900 */
[----:B------:R-:W-:-:S05]  /*1a20*/  FSEL R29, RZ, 1, P1 ;  /* 0x3f800000ff1d7808 */ /* 0x000fca0000800000 */
[----:B------:R-:W-:-:S04]  /*1a30*/  FMUL R29, R0, R29 ;  /* 0x0000001d001d7220 */ /* 0x000fc80000400000 */
[----:B-1----:R-:W-:Y:S02]  /*1a40*/  FFMA R8, R8, R25, R29 ;  /* 0x0000001908087223 */ /* 0x002fe4000000001d */
[----:B------:R-:W5:Y:S01]  /*1a50*/  LD.E R29, desc[UR8][R2.64+0x38] ;  /* 0x00003808021d7980 */ /* 0x000f62000c101900 */
[----:B------:R-:W-:-:S03]  /*1a60*/  FFMA R25, R11, R22, R12 ;  /* 0x000000160b197223 */ /* 0x000fc6000000000c */
[----:B------:R-:W5:Y:S04]  /*1a70*/  LD.E R11, desc[UR8][R2.64+0x28] ;  /* 0x00002808020b7980 */ /* 0x000f68000c101900 */
[----:B------:R-:W0:Y:S02]  /*1a80*/  LDS R22, [R4+UR4+0x4] ;  /* 0x0000040404167984 */ /* 0x000e240008000800 */
[----:B0-----:R-:W-:Y:S02]  /*1a90*/  FFMA R13, R13, R22, R12 ;  /* 0x000000160d0d7223 */ /* 0x001fe4000000000c */
[----:B------:R-:W0:Y:S01]  /*1aa0*/  LDS R22, [R4+UR4+0x8] ;  /* 0x0000080404167984 */ /* 0x000e220008000800 */
[----:B------:R-:W-:-:S03]  /*1ab0*/  FADD R20, R20, R25 ;  /* 0x0000001914147221 */ /* 0x000fc60000000000 */
[----:B------:R-:W5:Y:S01]  /*1ac0*/  LD.E R25, desc[UR8][R2.64+0x34] ;  /* 0x0000340802197980 */ /* 0x000f62000c101900 */
[----:B------:R-:W-:-:S03]  /*1ad0*/  FADD R20, R20, R13 ;  /* 0x0000000d14147221 */ /* 0x000fc60000000000 */
[----:B------:R-:W5:Y:S01]  /*1ae0*/  LD.E R13, desc[UR8][R2.64+0x2c] ;  /* 0x00002c08020d7980 */ /* 0x000f62000c101900 */
[----:B0-----:R-:W-:-:S03]  /*1af0*/  FFMA R23, R23, R22, R12 ;  /* 0x0000001617177223 */ /* 0x001fc6000000000c */
[----:B------:R-:W0:Y:S01]  /*1b00*/  LDS R22, [R4+UR4+0xc] ;  /* 0x00000c0404167984 */ /* 0x000e220008000800 */
[----:B------:R-:W-:-:S03]  /*1b10*/  FADD R23, R20, R23 ;  /* 0x0000001714177221 */ /* 0x000fc60000000000 */
[----:B------:R-:W2:Y:S01]  /*1b20*/  LDS R20, [R4+UR4+0x14] ;  /* 0x0000140404147984 */ /* 0x000ea20008000800 */
[----:B0-----:R-:W-:-:S03]  /*1b30*/  FFMA R24, R21, R22, R12 ;  /* 0x0000001615187223 */ /* 0x001fc6000000000c */
[----:B------:R-:W3:Y:S01]  /*1b40*/  LDS R22, [R4+UR4+0x18] ;  /* 0x0000180404167984 */ /* 0x000ee20008000800 */
[----:B------:R-:W-:-:S03]  /*1b50*/  FADD R23, R23, R24 ;  /* 0x0000001817177221 */ /* 0x000fc60000000000 */
[----:B------:R-:W5:Y:S01]  /*1b60*/  LD.E R21, desc[UR8][R2.64+0x3c] ;  /* 0x00003c0802157980 */ /* 0x000f62000c101900 */
[----:B------:R-:W-:-:S03]  /*1b70*/  FADD R23, R23, R18 ;  /* 0x0000001217177221 */ /* 0x000fc60000000000 */
[----:B------:R-:W4:Y:S01]  /*1b80*/  LDS R18, [R4+UR4+0x1c] ;  /* 0x00001c0404127984 */ /* 0x000f220008000800 */
[----:B--2---:R-:W-:-:S03]  /*1b90*/  FFMA R20, R19, R20, R12 ;  /* 0x0000001413147223 */ /* 0x004fc6000000000c */
[----:B------:R-:W2:Y:S01]  /*1ba0*/  LD.E R19, desc[UR8][R2.64+0x44] ;  /* 0x0000440802137980 */ /* 0x000ea2000c101900 */
[----:B------:R-:W-:-:S03]  /*1bb0*/  FADD R23, R23, R20 ;  /* 0x0000001417177221 */ /* 0x000fc60000000000 */
[----:B------:R-:W5:Y:S01]  /*1bc0*/  LDS R20, [R4+UR4+0x20] ;  /* 0x0000200404147984 */ /* 0x000f620008000800 */
[----:B---3--:R-:W-:-:S03]  /*1bd0*/  FFMA R24, R17, R22, R12 ;  /* 0x0000001611187223 */ /* 0x008fc6000000000c */
[----:B------:R-:W0:Y:S01]  /*1be0*/  LDS R22, [R4+UR4+0x24] ;  /* 0x0000240404167984 */ /* 0x000e220008000800 */
[----:B------:R-:W-:-:S03]  /*1bf0*/  FADD R24, R23, R24 ;  /* 0x0000001817187221 */ /* 0x000fc60000000000 */
[----:B------:R-:W3:Y:S01]  /*1c00*/  LD.E R23, desc[UR8][R2.64+0x40] ;  /* 0x0000400802177980 */ /* 0x000ee2000c101900 */
[----:B----4-:R-:W-:-:S03]  /*1c10*/  FFMA R9, R9, R18, R12 ;  /* 0x0000001209097223 */ /* 0x010fc6000000000c */
[----:B------:R-:W1:Y:S01]  /*1c20*/  LDS R18, [R4+UR4+0x50] ;  /* 0x0000500404127984 */ /* 0x000e620008000800 */
[----:B------:R-:W-:-:S03]  /*1c30*/  FADD R9, R24, R9 ;  /* 0x0000000918097221 */ /* 0x000fc60000000000 */
[----:B------:R-:W4:Y:S04]  /*1c40*/  LD.E R17, desc[UR8][R2.64+0x48] ;  /* 0x0000480802117980 */ /* 0x000f28000c101900 */
[----:B------:R-:W-:Y:S01]  /*1c50*/  LDS R24, [R4+UR4+0x48] ;  /* 0x0000480404187984 */ /* 0x000fe20008000800 */
[----:B-----5:R-:W-:-:S04]  /*1c60*/  FFMA R20, R7, R20, R12 ;  /* 0x0000001407147223 */ /* 0x020fc8000000000c */
[----:B------:R-:W-:Y:S01]  /*1c70*/  FADD R20, R9, R20 ;  /* 0x0000001409147221 */ /* 0x000fe20000000000 */
[----:B0-----:R-:W-:Y:S01]  /*1c80*/  FFMA R5, R5, R22, R12 ;  /* 0x0000001605057223 */ /* 0x001fe2000000000c */
[----:B------:R-:W5:Y:S04]  /*1c90*/  LD.E R9, desc[UR8][R2.64+0x4c] ;  /* 0x00004c0802097980 */ /* 0x000f68000c101900 */
[----:B------:R-:W0:Y:S01]  /*1ca0*/  LDS R22, [R4+UR4+0x28] ;  /* 0x0000280404167984 */ /* 0x000e220008000800 */
[----:B------:R-:W-:Y:S01]  /*1cb0*/  IADD3 R7, PT, PT, R10, 0x18, RZ ;  /* 0x000000180a077810 */ /* 0x000fe20007ffe0ff */
[----:B------:R-:W-:-:S03]  /*1cc0*/  FADD R20, R20, R5 ;  /* 0x0000000514147221 */ /* 0x000fc60000000000 */
[----:B------:R-:W-:Y:S02]  /*1cd0*/  ISETP.NE.AND P1, PT, R7, -0x80, PT ;  /* 0xffffff800700780c */ /* 0x000fe40003f25270 */
[----:B------:R-:W5:Y:S02]  /*1ce0*/  LD.E R7, desc[UR8][R2.64+0x70] ;  /* 0x0000700802077980 */ /* 0x000f64000c101900 */
[----:B------:R-:W-:-:S05]  /*1cf0*/  FSEL R5, RZ, 1, P1 ;  /* 0x3f800000ff057808 */ /* 0x000fca0000800000 */
[----:B------:R-:W-:-:S04]  /*1d00*/  FMUL R5, R0, R5 ;  /* 0x0000000500057220 */ /* 0x000fc80000400000 */
[----:B-1----:R-:W-:Y:S02]  /*1d10*/  FFMA R6, R6, R18, R5 ;  /* 0x0000001206067223 */ /* 0x002fe40000000005 */
[----:B------:R-:W5:Y:S04]  /*1d20*/  LD.E R5, desc[UR8][R2.64+0x54] ;  /* 0x0000540802057980 */ /* 0x000f68000c101900 */
[----:B------:R-:W1:Y:S01]  /*1d30*/  LDS R18, [R4+UR4+0x2c] ;  /* 0x00002c0404127984 */ /* 0x000e620008000800 */
[----:B0-----:R-:W-:-:S03]  /*1d40*/  FFMA R22, R11, R22, R12 ;  /* 0x000000160b167223 */ /* 0x001fc6000000000c */
[----:B------:R-:W5:Y:S01]  /*1d50*/  LD.E R11, desc[UR8][R2.64+0x58] ;  /* 0x00005808020b7980 */ /* 0x000f62000c101900 */
[----:B------:R-:W-:-:S03]  /*1d60*/  FADD R22, R20, R22 ;  /* 0x0000001614167221 */ /* 0x000fc60000000000 */
[----:B------:R-:W0:Y:S01]  /*1d70*/  LDS R20, [R4+UR4+0x34] ;  /* 0x0000340404147984 */ /* 0x000e220008000800 */
[----:B-1----:R-:W-:-:S03]  /*1d80*/  FFMA R13, R13, R18, R12 ;  /* 0x000000120d0d7223 */ /* 0x002fc6000000000c */
[----:B------:R-:W1:Y:S01]  /*1d90*/  LDS R18, [R4+UR4+0x38] ;  /* 0x0000380404127984 */ /* 0x000e620008000800 */
[----:B------:R-:W-:-:S04]  /*1da0*/  FADD R13, R22, R13 ;  /* 0x0000000d160d7221 */ /* 0x000fc80000000000 */
[----:B------:R-:W-:Y:S02]  /*1db0*/  FADD R22, R13, R8 ;  /* 0x000000080d167221 */ /* 0x000fe40000000000 */
[----:B------:R-:W5:Y:S04]  /*1dc0*/  LD.E R13, desc[UR8][R2.64+0x5c] ;  /* 0x00005c08020d7980 */ /* 0x000f68000c101900 */
[----:B------:R-:W1:Y:S01]  /*1dd0*/  LDS R8, [R4+UR4+0x3c] ;  /* 0x00003c0404087984 */ /* 0x000e620008000800 */
[----:B0-----:R-:W-:-:S03]  /*1de0*/  FFMA R25, R25, R20, R12 ;  /* 0x0000001419197223 */ /* 0x001fc6000000000c */
[----:B------:R-:W-:Y:S01]  /*1df0*/  LDS R20, [R4+UR4+0x40] ;  /* 0x0000400404147984 */ /* 0x000fe20008000800 */
[----:B------:R-:W-:-:S03]  /*1e00*/  FADD R22, R22, R25 ;  /* 0x0000001916167221 */ /* 0x000fc60000000000 */
[----:B------:R-:W5:Y:S01]  /*1e10*/  LD.E R25, desc[UR8][R2.64+0x60] ;  /* 0x0000600802197980 */ /* 0x000f62000c101900 */
[----:B-1----:R-:W-:-:S03]  /*1e20*/  FFMA R29, R29, R18, R12 ;  /* 0x000000121d1d7223 */ /* 0x002fc6000000000c */
[----:B------:R-:W2:Y:S01]  /*1e30*/  LDS R18, [R4+UR4+0x44] ;  /* 0x0000440404127984 */ /* 0x000ea20008000800 */
[----:B------:R-:W-:Y:S01]  /*1e40*/  FADD R22, R22, R29 ;  /* 0x0000001d16167221 */ /* 0x000fe20000000000 */
[--C-:B------:R-:W-:Y:S02]  /*1e50*/  FFMA R21, R21, R8, R12.reuse ;  /* 0x0000000815157223 */ /* 0x100fe4000000000c */
[----:B------:R-:W5:Y:S02]  /*1e60*/  LDS R8, [R4+UR4+0x4c] ;  /* 0x00004c0404087984 */ /* 0x000f640008000800 */
[----:B------:R-:W-:Y:S02]  /*1e70*/  FADD R21, R22, R21 ;  /* 0x0000001516157221 */ /* 0x000fe40000000000 */
[----:B------:R-:W-:Y:S01]  /*1e80*/  LDS R22, [R4+UR4+0x70] ;  /* 0x0000700404167984 */ /* 0x000fe20008000800 */
[--C-:B--2---:R-:W-:Y:S01]  /*1e90*/  FFMA R19, R19, R18, R12.reuse ;  /* 0x0000001213137223 */ /* 0x104fe2000000000c */
[----:B---3--:R-:W-:-:S04]  /*1ea0*/  FFMA R20, R23, R20, R12 ;  /* 0x0000001417147223 */ /* 0x008fc8000000000c */
[----:B------:R-:W-:Y:S02]  /*1eb0*/  FADD R20, R21, R20 ;  /* 0x0000001415147221 */ /* 0x000fe40000000000 */
[----:B------:R-:W2:Y:S02]  /*1ec0*/  LD.E R21, desc[UR8][R2.64+0x64] ;  /* 0x0000640802157980 */ /* 0x000ea4000c101900 */
[----:B------:R-:W-:Y:S02]  /*1ed0*/  FADD R20, R20, R19 ;  /* 0x0000001314147221 */ /* 0x000fe40000000000 */
[----:B------:R-:W3:Y:S01]  /*1ee0*/  LD.E R19, desc[UR8][R2.64+0x68] ;  /* 0x0000680802137980 */ /* 0x000ee2000c101900 */
[----:B------:R-:W-:Y:S01]  /*1ef0*/  IADD3 R18, PT, PT, R10, 0x20, RZ ;  /* 0x000000200a127810 */ /* 0x000fe20007ffe0ff */
[----:B----4-:R-:W-:Y:S02]  /*1f00*/  FFMA R23, R17, R24, R12 ;  /* 0x0000001811177223 */ /* 0x010fe4000000000c */
[----:B------:R-:W4:Y:S01]  /*1f10*/  LD.E R17, desc[UR8][R2.64+0x6c] ;  /* 0x00006c0802117980 */ /* 0x000f22000c101900 */
[----:B------:R-:W-:-:S03]  /*1f20*/  ISETP.NE.AND P1, PT, R18, -0x80, PT ;  /* 0xffffff801200780c */ /* 0x000fc60003f25270 */
[----:B------:R-:W0:Y:S01]  /*1f30*/  LDS R18, [R4+UR4+0x54] ;  /* 0x0000540404127984 */ /* 0x000e220008000800 */
[----:B------:R-:W-:-:S03]  /*1f40*/  FADD R20, R20, R23 ;  /* 0x0000001714147221 */ /* 0x000fc60000000000 */
[----:B------:R-:W4:Y:S01]  /*1f50*/  LD.E R23, desc[UR8][R2.64+0x74] ;  /* 0x0000740802177980 */ /* 0x000f22000c101900 */
[----:B-----5:R-:W-:-:S03]  /*1f60*/  FFMA R29, R9, R8, R12 ;  /* 0x00000008091d7223 */ /* 0x020fc6000000000c */
[----:B------:R-:W1:Y:S01]  /*1f70*/  LDS R8, [R4+UR4+0x58] ;  /* 0x0000580404087984 */ /* 0x000e620008000800 */
[----:B------:R-:W-:Y:S01]  /*1f80*/  FSEL R9, RZ, 1, P1 ;  /* 0x3f800000ff097808 */ /* 0x000fe20000800000 */
[----:B------:R-:W-:Y:S02]  /*1f90*/  FADD R20, R20, R29 ;  /* 0x0000001d14147221 */ /* 0x000fe40000000000 */
[----:B------:R-:W5:Y:S02]  /*1fa0*/  LD.E R29, desc[UR8][R2.64+0x7c] ;  /* 0x00007c08021d7980 */ /* 0x000f64000c101900 */
[----:B------:R-:W-:Y:S02]  /*1fb0*/  FMUL R24, R0, R9 ;  /* 0x0000000900187220 */ /* 0x000fe40000400000 */
[----:B------:R-:W5:Y:S01]  /*1fc0*/  LD.E R9, desc[UR8][R2.64+0x78] ;  /* 0x0000780802097980 */ /* 0x000f62000c101900 */
[----:B------:R-:W-:-:S03]  /*1fd0*/  FADD R20, R20, R6 ;  /* 0x0000000614147221 */ /* 0x000fc60000000000 */
[----:B------:R-:W5:Y:S01]  /*1fe0*/  LD.E R6, desc[UR8][R2.64+0x80] ;  /* 0x0000800802067980 */ /* 0x000f62000c101900 */
[----:B0-----:R-:W-:-:S03]  /*1ff0*/  FFMA R5, R5, R18, R12 ;  /* 0x0000001205057223 */ /* 0x001fc6000000000c */
[----:B------:R-:W5:Y:S01]  /*2000*/  LD.E R18, desc[UR8][R2.64+0x84] ;  /* 0x0000840802127980 */ /* 0x000f62000c101900 */
[----:B------:R-:W-:-:S03]  /*2010*/  FADD R20, R20, R5 ;  /* 0x0000000514147221 */ /* 0x000fc60000000000 */
[----:B------:R-:W5:Y:S01]  /*2020*/  LD.E R5, desc[UR8][R2.64+0x88] ;  /* 0x0000880802057980 */ /* 0x000f62000c101900 */
[----:B-1----:R-:W-:-:S03]  /*2030*/  FFMA R8, R11, R8, R12 ;  /* 0x000000080b087223 */ /* 0x002fc6000000000c */
[----:B------:R0:W5:Y:S01]  /*2040*/  LD.E R11, desc[UR8][R2.64+0x8c] ;  /* 0x00008c08020b7980 */ /* 0x000162000c101900 */
[----:B------:R-:W-:-:S03]  /*2050*/  FADD R8, R20, R8 ;  /* 0x0000000814087221 */ /* 0x000fc60000000000 */
[----:B------:R-:W1:Y:S01]  /*2060*/  LDS R20, [R4+UR4+0x5c] ;  /* 0x00005c0404147984 */ /* 0x000e620008000800 */
[----:B------:R-:W-:Y:S01]  /*2070*/  FFMA R7, R7, R22, R24 ;  /* 0x0000001607077223 */ /* 0x000fe20000000018 */
[--C-:B-1----:R-:W-:Y:S02]  /*2080*/  FFMA R13, R13, R20, R12.reuse ;  /* 0x000000140d0d7223 */ /* 0x102fe4000000000c */
[----:B------:R-:W1:Y:S02]  /*2090*/  LDS R20, [R4+UR4+0x60] ;  /* 0x0000600404147984 */ /* 0x000e640008000800 */
[----:B------:R-:W-:Y:S02]  /*20a0*/  FADD R13, R8, R13 ;  /* 0x0000000d080d7221 */ /* 0x000fe40000000000 */
[----:B------:R-:W2:Y:S01]  /*20b0*/  LDS R8, [R4+UR4+0x64] ;  /* 0x0000640404087984 */ /* 0x000ea20008000800 */
[----:B-1----:R-:W-:-:S03]  /*20c0*/  FFMA R22, R25, R20, R12 ;  /* 0x0000001419167223 */ /* 0x002fc6000000000c */
[----:B------:R-:W3:Y:S01]  /*20d0*/  LDS R20, [R4+UR4+0x68] ;  /* 0x0000680404147984 */ /* 0x000ee20008000800 */
[----:B------:R-:W-:-:S03]  /*20e0*/  FADD R13, R13, R22 ;  /* 0x000000160d0d7221 */ /* 0x000fc60000000000 */
[----:B------:R-:W4:Y:S01]  /*20f0*/  LDS R22, [R4+UR4+0x6c] ;  /* 0x00006c0404167984 */ /* 0x000f220008000800 */
[----:B0-----:R-:W-:Y:S02]  /*2100*/  IADD3 R2, P2, PT, R2, 0xa0, RZ ;  /* 0x000000a002027810 */ /* 0x001fe40007f5e0ff */
[----:B------:R-:W-:Y:S02]  /*2110*/  IADD3 R10, PT, PT, R10, 0x28, RZ ;  /* 0x000000280a0a7810 */ /* 0x000fe40007ffe0ff */
[----:B------:R-:W-:Y:S01]  /*2120*/  IADD3.X R3, PT, PT, RZ, R3, RZ, P2, !PT ;  /* 0x00000003ff037210 */ /* 0x000fe200017fe4ff */
[----:B--2---:R-:W-:Y:S02]  /*2130*/  FFMA R24, R21, R8, R12 ;  /* 0x0000000815187223 */ /* 0x004fe4000000000c */
[----:B------:R-:W0:Y:S02]  /*2140*/  LDS R8, [R4+UR4+0x74] ;  /* 0x0000740404087984 */ /* 0x000e240008000800 */
[----:B------:R-:W-:-:S02]  /*2150*/  FADD R24, R13, R24 ;  /* 0x000000180d187221 */ /* 0x000fc40000000000 */
[----:B------:R-:W5:Y:S01]  /*2160*/  LDS R13, [R4+UR4+0x78] ;  /* 0x00007804040d7984 */ /* 0x000f620008000800 */
[----:B---3--:R-:W-:-:S03]  /*2170*/  FFMA R19, R19, R20, R12 ;  /* 0x0000001413137223 */ /* 0x008fc6000000000c */
[----:B------:R-:W1:Y:S01]  /*2180*/  LDS R20, [R4+UR4+0x7c] ;  /* 0x00007c0404147984 */ /* 0x000e620008000800 */
[----:B------:R-:W-:Y:S01]  /*2190*/  FADD R24, R24, R19 ;  /* 0x0000001318187221 */ /* 0x000fe20000000000 */
[----:B----4-:R-:W-:Y:S02]  /*21a0*/  FFMA R17, R17, R22, R12 ;  /* 0x0000001611117223 */ /* 0x010fe4000000000c */
[----:B------:R-:W2:Y:S04]  /*21b0*/  LDS R19, [R4+UR4+0x80] ;  /* 0x0000800404137984 */ /* 0x000ea80008000800 */
[----:B------:R-:W3:Y:S01]  /*21c0*/  LDS R21, [R4+UR4+0x84] ;  /* 0x0000840404157984 */ /* 0x000ee20008000800 */
[----:B------:R-:W-:-:S03]  /*21d0*/  FADD R22, R24, R17 ;  /* 0x0000001118167221 */ /* 0x000fc60000000000 */
[----:B------:R-:W4:Y:S01]  /*21e0*/  LDS R17, [R4+UR4+0x88] ;  /* 0x0000880404117984 */ /* 0x000f220008000800 */
[----:B------:R-:W-:-:S03]  /*21f0*/  FADD R22, R7, R22 ;  /* 0x0000001607167221 */ /* 0x000fc60000000000 */
[----:B------:R5:W4:Y:S01]  /*2200*/  LDS R7, [R4+UR4+0x8c] ;  /* 0x00008c0404077984 */ /* 0x000b220008000800 */
[----:B0-----:R-:W-:-:S04]  /*2210*/  FFMA R23, R23, R8, R12 ;  /* 0x0000000817177223 */ /* 0x001fc8000000000c */
[----:B------:R-:W-:Y:S01]  /*2220*/  FADD R22, R22, R23 ;  /* 0x0000001716167221 */ /* 0x000fe20000000000 */
[--C-:B-----5:R-:W-:Y:S01]  /*2230*/  FFMA R9, R9, R13, R12.reuse ;  /* 0x0000000d09097223 */ /* 0x120fe2000000000c */
[----:B------:R-:W-:Y:S01]  /*2240*/  IADD3 R4, PT, PT, R4, 0xa0, RZ ;  /* 0x000000a004047810 */ /* 0x000fe20007ffe0ff */
[--C-:B-1----:R-:W-:Y:S02]  /*2250*/  FFMA R20, R29, R20, R12.reuse ;  /* 0x000000141d147223 */ /* 0x102fe4000000000c */
[----:B------:R-:W-:Y:S01]  /*2260*/  FADD R9, R22, R9 ;  /* 0x0000000916097221 */ /* 0x000fe20000000000 */
[----:B------:R-:W-:Y:S01]  /*2270*/  ISETP.NE.AND P1, PT, R4, 0x210, PT ;  /* 0x000002100400780c */ /* 0x000fe20003f25270 */
[----:B--2---:R-:W-:Y:S02]  /*2280*/  FFMA R6, R6, R19, R12 ;  /* 0x0000001306067223 */ /* 0x004fe4000000000c */
[----:B------:R-:W-:Y:S01]  /*2290*/  FADD R9, R9, R20 ;  /* 0x0000001409097221 */ /* 0x000fe20000000000 */
[----:B---3--:R-:W-:-:S03]  /*22a0*/  FFMA R21, R18, R21, R12 ;  /* 0x0000001512157223 */ /* 0x008fc6000000000c */
[----:B------:R-:W-:Y:S01]  /*22b0*/  FADD R6, R9, R6 ;  /* 0x0000000609067221 */ /* 0x000fe20000000000 */
[----:B----4-:R-:W-:-:S03]  /*22c0*/  FFMA R5, R5, R17, R12 ;  /* 0x0000001105057223 */ /* 0x010fc6000000000c */
[----:B------:R-:W-:-:S04]  /*22d0*/  FADD R6, R6, R21 ;  /* 0x0000001506067221 */ /* 0x000fc80000000000 */
[----:B------:R-:W-:Y:S01]  /*22e0*/  FADD R6, R6, R5 ;  /* 0x0000000506067221 */ /* 0x000fe20000000000 */
[----:B------:R-:W-:-:S04]  /*22f0*/  FFMA R7, R11, R7, R12 ;  /* 0x000000070b077223 */ /* 0x000fc8000000000c */
[----:B------:R-:W-:Y:S01]  /*2300*/  FADD R6, R6, R7 ;  /* 0x0000000706067221 */ /* 0x000fe20000000000 */
[----:B------:R-:W-:Y:S06]  /*2310*/  @P1 BRA `(.L_x_26) ;  /* 0xfffffff4001c1947 */ /* 0x000fec000383ffff */
[----:B------:R-:W-:Y:S01]  /*2320*/  HFMA2 R5, -RZ, RZ, 3.7421875, 0 ;  /* 0x437c0000ff057431 */ /* 0x000fe200000001ff */
[----:B------:R-:W-:Y:S01]  /*2330*/  MOV R3, 0x3bbb989d ;  /* 0x3bbb989d00037802 */ /* 0x000fe20000000f00 */
[----:B------:R-:W-:Y:S04]  /*2340*/  BSSY.RECONVERGENT B1, `(.L_x_27) ;  /* 0x000000e000017945 */ /* 0x000fe80003800200 */
[----:B------:R-:W-:-:S04]  /*2350*/  FFMA.SAT R0, R6, R3, 0.5 ;  /* 0x3f00000006007423 */ /* 0x000fc80000002003 */
[----:B------:R-:W-:-:S04]  /*2360*/  FFMA.RM R0, R0, R5, 12582913 ;  /* 0x4b40000100007423 */ /* 0x000fc80000004005 */
[C---:B------:R-:W-:Y:S01]  /*2370*/  FADD R3, R0.reuse, -12583039 ;  /* 0xcb40007f00037421 */ /* 0x040fe20000000000 */
[----:B------:R-:W-:-:S03]  /*2380*/  SHF.L.U32 R0, R0, 0x17, RZ ;  /* 0x0000001700007819 */ /* 0x000fc600000006ff */
[----:B------:R-:W-:-:S04]  /*2390*/  FFMA R3, R6, 1.4426950216293334961, -R3 ;  /* 0x3fb8aa3b06037823 */ /* 0x000fc80000000803 */
[----:B------:R-:W-:-:S06]  /*23a0*/  FFMA R3, R6, 1.925963033500011079e-08, R3 ;  /* 0x32a5706006037823 */ /* 0x000fcc0000000003 */
[----:B------:R-:W0:Y:S02]  /*23b0*/  MUFU.EX2 R3, R3 ;  /* 0x0000000300037308 */ /* 0x000e240000000800 */
[----:B0-----:R-:W-:-:S07]  /*23c0*/  FMUL R5, R0, R3 ;  /* 0x0000000300057220 */ /* 0x001fce0000400000 */
.L_x_28:
[----:B------:R-:W0:Y:S01]  /*23d0*/  LDS R2, [UR7] ;  /* 0x00000007ff027984 */ /* 0x000e220008000800 */
[----:B------:R-:W-:Y:S01]  /*23e0*/  MOV R0, UR7 ;  /* 0x0000000700007c02 */ /* 0x000fe20008000f00 */
[----:B0-----:R-:W-:-:S05]  /*23f0*/  FADD R3, R5, R2 ;  /* 0x0000000205037221 */ /* 0x001fca0000000000 */
[----:B------:R-:W0:Y:S02]  /*2400*/  ATOMS.CAST.SPIN P1, [R0], R2, R3 ;  /* 0x000000020000758d */ /* 0x000e240001820003 */
[----:B0-----:R-:W-:Y:S05]  /*2410*/  @!P1 BRA `(.L_x_28) ;  /* 0xfffffffc00ec9947 */ /* 0x001fea000383ffff */
[----:B------:R-:W-:Y:S05]  /*2420*/  BSYNC.RECONVERGENT B1 ;  /* 0x0000000000017941 */ /* 0x000fea0003800200 */
.L_x_27:
[----:B------:R-:W-:-:S07]  /*2430*/  MOV R3, R5 ;  /* 0x0000000500037202 */ /* 0x000fce0000000f00 */
.L_x_25:
[----:B------:R-:W-:Y:S05]  /*2440*/  BSYNC.RECONVERGENT B0 ;  /* 0x0000000000007941 */ /* 0x000fea0003800200 */
.L_x_24:
[----:B------:R-:W-:Y:S06]  /*2450*/  BAR.SYNC.DEFER_BLOCKING 0x0 ;  /* 0x0000000000007b1d */ /* 0x000fec0000010000 */
[----:B------:R-:W-:Y:S04]  /*2460*/  BSSY.RECONVERGENT B0, `(.L_x_29) ;  /* 0x000001b000007945 */ /* 0x000fe80003800200 */
[----:B------:R-:W-:Y:S05]  /*2470*/  @P0 BRA `(.L_x_30) ;  /* 0x0000000000640947 */ /* 0x000fea0003800000 */
[----:B--2---:R-:W1:Y:S01]  /*2480*/  LDS R6, [UR7] ;  /* 0x00000007ff067984 */ /* 0x004e620008000800 */
[----:B------:R-:W-:Y:S01]  /*2490*/  BSSY.RECONVERGENT B1, `(.L_x_31) ;  /* 0x000000c000017945 */ /* 0x000fe20003800200 */
[----:B-1----:R-:W0:Y:S08]  /*24a0*/  MUFU.RCP R5, R6 ;  /* 0x0000000600057308 */ /* 0x002e300000001000 */
[----:B------:R-:W1:Y:S01]  /*24b0*/  FCHK P0, R3, R6 ;  /* 0x0000000603007302 */ /* 0x000e620000000000 */
[----:B0-----:R-:W-:-:S04]  /*24c0*/  FFMA R0, -R6, R5, 1 ;  /* 0x3f80000006007423 */ /* 0x001fc80000000105 */
[----:B------:R-:W-:-:S04]  /*24d0*/  FFMA R0, R5, R0, R5 ;  /* 0x0000000005007223 */ /* 0x000fc80000000005 */
[----:B------:R-:W-:-:S04]  /*24e0*/  FFMA R5, R0, R3, RZ ;  /* 0x0000000300057223 */ /* 0x000fc800000000ff */
[----:B------:R-:W-:-:S04]  /*24f0*/  FFMA R2, -R6, R5, R3 ;  /* 0x0000000506027223 */ /* 0x000fc80000000103 */
[----:B------:R-:W-:Y:S01]  /*2500*/  FFMA R9, R0, R2, R5 ;  /* 0x0000000200097223 */ /* 0x000fe20000000005 */
[----:B-1----:R-:W-:Y:S06]  /*2510*/  @!P0 BRA `(.L_x_32) ;  /* 0x00000000000c8947 */ /* 0x002fec0003800000 */
[----:B------:R-:W-:-:S07]  /*2520*/  MOV R2, 0x2540 ;  /* 0x0000254000027802 */ /* 0x000fce0000000f00 */
[----:B------:R-:W-:Y:S05]  /*2530*/  CALL.REL.NOINC `($__internal_0_$__cuda_sm3x_div_rn_noftz_f32_slowpath) ;  /* 0x0000000000f07944 */ /* 0x000fea0003c00000 */
[----:B------:R-:W-:-:S07]  /*2540*/  MOV R9, R0 ;  /* 0x0000000000097202 */ /* 0x000fce0000000f00 */
.L_x_32:
[----:B------:R-:W-:Y:S05]  /*2550*/  BSYNC.RECONVERGENT B1 ;  /* 0x0000000000017941 */ /* 0x000fea0003800200 */
.L_x_31:
[----:B------:R-:W0:Y:S01]  /*2560*/  LDC.64 R2, c[0x0][0x398] ;  /* 0x0000e600ff027b82 */ /* 0x000e220000000a00 */
[----:B------:R-:W-:-:S07]  /*2570*/  IMAD R11, R15, 0xa, R14 ;  /* 0x0000000a0f0b7824 */ /* 0x000fce00078e020e */
[----:B------:R-:W1:Y:S08]  /*2580*/  LDC.64 R4, c[0x0][0x3a8] ;  /* 0x0000ea00ff047b82 */ /* 0x000e700000000a00 */
[----:B------:R-:W2:Y:S01]  /*2590*/  LDC.64 R6, c[0x0][0x3b8] ;  /* 0x0000ee00ff067b82 */ /* 0x000ea20000000a00 */
[----:B0-----:R-:W-:-:S05]  /*25a0*/  IMAD.WIDE.U32 R2, R11, 0x4, R2 ;  /* 0x000000040b027825 */ /* 0x001fca00078e0002 */
[----:B------:R3:W-:Y:S01]  /*25b0*/  STG.E desc[UR8][R2.64], R9 ;  /* 0x0000000902007986 */ /* 0x0007e2000c101908 */
[----:B-1----:R-:W-:-:S06]  /*25c0*/  IMAD.WIDE.U32 R4, R11, 0x4, R4 ;  /* 0x000000040b047825 */ /* 0x002fcc00078e0004 */
[----:B------:R-:W4:Y:S01]  /*25d0*/  LDG.E R4, desc[UR8][R4.64] ;  /* 0x0000000804047981 */ /* 0x000f22000c1e1900 */
[----:B--2---:R-:W-:-:S04]  /*25e0*/  IMAD.WIDE.U32 R6, R11, 0x4, R6 ;  /* 0x000000040b067825 */ /* 0x004fc800078e0006 */
[----:B----4-:R-:W-:-:S05]  /*25f0*/  FADD R11, -R4, R9 ;  /* 0x00000009040b7221 */ /* 0x010fca0000000100 */
[----:B------:R3:W-:Y:S02]  /*2600*/  STG.E desc[UR8][R6.64], R11 ;  /* 0x0000000b06007986 */ /* 0x0007e4000c101908 */
.L_x_30:
[----:B------:R-:W-:Y:S05]  /*2610*/  BSYNC.RECONVERGENT B0 ;  /* 0x0000000000007941 */ /* 0x000fea0003800200 */
.L_x_29:
[----:B------:R-:W-:Y:S01]  /*2620*/  BAR.SYNC.DEFER_BLOCKING 0x0 ;  /* 0x0000000000007b1d */ /* 0x000fe20000010000 */
[----:B------:R-:W-:-:S13]  /*2630*/  ISETP.GT.U32.AND P0, PT, R14, 0x7f, PT ;  /* 0x0000007f0e00780c */ /* 0x000fda0003f04070 */
[----:B------:R-:W-:Y:S05]  /*2640*/  @P0 EXIT ;  /* 0x000000000000094d */ /* 0x000fea0003800000 */
[----:B------:R-:W1:Y:S08]  /*2650*/  LDC.64 R4, c[0x0][0x380] ;  /* 0x0000e000ff047b82 */ /* 0x000e700000000a00 */
[----:B---3--:R-:W3:Y:S01]  /*2660*/  LDC.64 R2, c[0x0][0x3b8] ;  /* 0x0000ee00ff027b82 */ /* 0x008ee20000000a00 */
[----:B------:R-:W-:Y:S01]  /*2670*/  IMAD R15, R15, 0xa, RZ ;  /* 0x0000000a0f0f7824 */ /* 0x000fe200078e02ff */
[----:B0-----:R-:W4:Y:S04]  /*2680*/  LDG.E R26, desc[UR8][R26.64] ;  /* 0x000000081a1a7981 */ /* 0x001f28000c1e1900 */
[----:B-1----:R-:W5:Y:S01]  /*2690*/  LDG.E.64 R4, desc[UR8][R4.64+0x8] ;  /* 0x0000080804047981 */ /* 0x002f62000c1e1b00 */
[----:B---3--:R-:W-:-:S05]  /*26a0*/  IMAD.WIDE.U32 R2, R15, 0x4, R2 ;  /* 0x000000040f027825 */ /* 0x008fca00078e0002 */
[----:B--2---:R-:W2:Y:S04]  /*26b0*/  LDG.E R23, desc[UR8][R2.64] ;  /* 0x0000000802177981 */ /* 0x004ea8000c1e1900 */
[----:B------:R-:W3:Y:S04]  /*26c0*/  LDG.E R24, desc[UR8][R2.64+0x4] ;  /* 0x0000040802187981 */ /* 0x000ee8000c1e1900 */
[----:B------:R-:W3:Y:S04]  /*26d0*/  LDG.E R22, desc[UR8][R2.64+0x8] ;  /* 0x0000080802167981 */ /* 0x000ee8000c1e1900 */
[----:B------:R-:W3:Y:S04]  /*26e0*/  LDG.E R20, desc[UR8][R2.64+0xc] ;  /* 0x00000c0802147981 */ /* 0x000ee8000c1e1900 */
[----:B------:R-:W3:Y:S04]  /*26f0*/  LDG.E R18, desc[UR8][R2.64+0x10] ;  /* 0x0000100802127981 */ /* 0x000ee8000c1e1900 */
[----:B------:R-:W3:Y:S04]  /*2700*/  LDG.E R6, desc[UR8][R2.64+0x18] ;  /* 0x0000180802067981 */ /* 0x000ee8000c1e1900 */
[----:B------:R-:W3:Y:S04]  /*2710*/  LDG.E R8, desc[UR8][R2.64+0x1c] ;  /* 0x00001c0802087981 */ /* 0x000ee8000c1e1900 */
[----:B------:R-:W3:Y:S04]  /*2720*/  LDG.E R10, desc[UR8][R2.64+0x20] ;  /* 0x00002008020a7981 */ /* 0x000ee8000c1e1900 */
[----:B------:R-:W3:Y:S01]  /*2730*/  LDG.E R21, desc[UR8][R2.64+0x24] ;  /* 0x0000240802157981 */ /* 0x000ee2000c1e1900 */
[----:B-----5:R-:W-:-:S03]  /*2740*/  IMAD.WIDE.U32 R14, R14, 0x4, R4 ;  /* 0x000000040e0e7825 */ /* 0x020fc600078e0004 */
[----:B------:R-:W5:Y:S04]  /*2750*/  LDG.E R4, desc[UR8][R2.64+0x14] ;  /* 0x0000140802047981 */ /* 0x000f68000c1e1900 */
[----:B------:R-:W2:Y:S04]  /*2760*/  LD.E R0, desc[UR8][R14.64] ;  /* 0x000000080e007980 */ /* 0x000ea8000c101900 */
[----:B------:R-:W3:Y:S04]  /*2770*/  LD.E R25, desc[UR8][R14.64+0x200] ;  /* 0x000200080e197980 */ /* 0x000ee8000c101900 */
[----:B------:R-:W5:Y:S04]  /*2780*/  LD.E R19, desc[UR8][R14.64+0x400] ;  /* 0x000400080e137980 */ /* 0x000f68000c101900 */
[----:B------:R-:W5:Y:S04]  /*2790*/  LD.E R17, desc[UR8][R14.64+0x600] ;  /* 0x000600080e117980 */ /* 0x000f68000c101900 */
[----:B------:R-:W5:Y:S04]  /*27a0*/  LD.E R13, desc[UR8][R14.64+0x800] ;  /* 0x000800080e0d7980 */ /* 0x000f68000c101900 */
[----:B------:R-:W5:Y:S04]  /*27b0*/  LD.E R5, desc[UR8][R14.64+0xa00] ;  /* 0x000a00080e057980 */ /* 0x000f68000c101900 */
[----:B------:R-:W5:Y:S04]  /*27c0*/  LD.E R7, desc[UR8][R14.64+0xc00] ;  /* 0x000c00080e077980 */ /* 0x000f68000c101900 */
[----:B------:R-:W5:Y:S04]  /*27d0*/  LD.E R9, desc[UR8][R14.64+0xe00] ;  /* 0x000e00080e097980 */ /* 0x000f68000c101900 */
[----:B------:R-:W5:Y:S04]  /*27e0*/  LD.E R11, desc[UR8][R14.64+0x1000] ;  /* 0x001000080e0b7980 */ /* 0x000f68000c101900 */
[----:B------:R-:W5:Y:S01]  /*27f0*/  LD.E R12, desc[UR8][R14.64+0x1200] ;  /* 0x001200080e0c7980 */ /* 0x000f62000c101900 */
[----:B----4-:R-:W-:Y:S01]  /*2800*/  FSETP.GT.AND P0, PT, R26, RZ, PT ;  /* 0x000000ff1a00720b */ /* 0x010fe20003f04000 */
[----:B--2---:R-:W-:-:S04]  /*2810*/  FFMA R0, R0, R23, RZ ;  /* 0x0000001700007223 */ /* 0x004fc800000000ff */
[----:B---3--:R-:W-:-:S04]  /*2820*/  FFMA R0, R25, R24, R0 ;  /* 0x0000001819007223 */ /* 0x008fc80000000000 */
[----:B-----5:R-:W-:-:S04]  /*2830*/  FFMA R0, R19, R22, R0 ;  /* 0x0000001613007223 */ /* 0x020fc80000000000 */
[----:B------:R-:W-:-:S04]  /*2840*/  FFMA R0, R17, R20, R0 ;  /* 0x0000001411007223 */ /* 0x000fc80000000000 */
[----:B------:R-:W-:Y:S02]  /*2850*/  FFMA R0, R13, R18, R0 ;  /* 0x000000120d007223 */ /* 0x000fe40000000000 */
[----:B------:R-:W0:Y:S02]  /*2860*/  LDC.64 R18, c[0x0][0x3b0] ;  /* 0x0000ec00ff127b82 */ /* 0x000e240000000a00 */
[----:B------:R-:W-:-:S04]  /*2870*/  FFMA R0, R5, R4, R0 ;  /* 0x0000000405007223 */ /* 0x000fc80000000000 */
[----:B------:R-:W-:-:S04]  /*2880*/  FFMA R0, R7, R6, R0 ;  /* 0x0000000607007223 */ /* 0x000fc80000000000 */
[----:B------:R-:W-:-:S04]  /*2890*/  FFMA R0, R9, R8, R0 ;  /* 0x0000000809007223 */ /* 0x000fc80000000000 */
[----:B------:R-:W-:-:S04]  /*28a0*/  FFMA R11, R11, R10, R0 ;  /* 0x0000000a0b0b7223 */ /* 0x000fc80000000000 */
[----:B------:R-:W-:-:S05]  /*28b0*/  FFMA R11, R12, R21, R11 ;  /* 0x000000150c0b7223 */ /* 0x000fca000000000b */
[----:B------:R-:W-:Y:S01]  /*28c0*/  FSEL R11, R11, RZ, P0 ;  /* 0x000000ff0b0b7208 */ /* 0x000fe20000000000 */
[----:B0-----:R-:W-:-:S05]  /*28d0*/  IMAD.WIDE.U32 R18, R16, 0x4, R18 ;  /* 0x0000000410127825 */ /* 0x001fca00078e0012 */
[----:B------:R-:W-:Y:S01]  /*28e0*/  STG.E desc[UR8][R18.64], R11 ;  /* 0x0000000b12007986 */ /* 0x000fe2000c101908 */
[----:B------:R-:W-:Y:S05]  /*28f0*/  EXIT ;  /* 0x000000000000794d */ /* 0x000fea0003800000 */
        .weak           $__internal_0_$__cuda_sm3x_div_rn_noftz_f32_slowpath
        .type           $__internal_0_$__cuda_sm3x_div_rn_noftz_f32_slowpath,@function
        .size           $__internal_0_$__cuda_sm3x_div_rn_noftz_f32_slowpath,(.L_x_45 - $__internal_0_$__cuda_sm3x_div_rn_noftz_f32_slowpath)
$__internal_0_$__cuda_sm3x_div_rn_noftz_f32_slowpath:
[----:B------:R-:W-:Y:S01]  /*2900*/  SHF.R.U32.HI R5, RZ, 0x17, R6 ;  /* 0x00000017ff057819 */ /* 0x000fe20000011606 */
[----:B------:R-:W-:Y:S01]  /*2910*/  BSSY.RECONVERGENT B2, `(.L_x_33) ;  /* 0x0000063000027945 */ /* 0x000fe20003800200 */
[----:B------:R-:W-:Y:S02]  /*2920*/  SHF.R.U32.HI R0, RZ, 0x17, R3 ;  /* 0x00000017ff007819 */ /* 0x000fe40000011603 */
[----:B------:R-:W-:Y:S02]  /*2930*/  LOP3.LUT R5, R5, 0xff, RZ, 0xc0, !PT ;  /* 0x000000ff05057812 */ /* 0x000fe400078ec0ff */
[----:B------:R-:W-:Y:S02]  /*2940*/  LOP3.LUT R10, R0, 0xff, RZ, 0xc0, !PT ;  /* 0x000000ff000a7812 */ /* 0x000fe400078ec0ff */
[----:B------:R-:W-:Y:S02]  /*2950*/  IADD3 R7, PT, PT, R5, -0x1, RZ ;  /* 0xffffffff05077810 */ /* 0x000fe40007ffe0ff */
[----:B------:R-:W-:-:S02]  /*2960*/  IADD3 R8, PT, PT, R10, -0x1, RZ ;  /* 0xffffffff0a087810 */ /* 0x000fc40007ffe0ff */
[----:B------:R-:W-:-:S04]  /*2970*/  ISETP.GT.U32.AND P0, PT, R7, 0xfd, PT ;  /* 0x000000fd0700780c */ /* 0x000fc80003f04070 */
[----:B------:R-:W-:-:S13]  /*2980*/  ISETP.GT.U32.OR P0, PT, R8, 0xfd, P0 ;  /* 0x000000fd0800780c */ /* 0x000fda0000704470 */
[----:B------:R-:W-:Y:S01]  /*2990*/  @!P0 MOV R4, RZ ;  /* 0x000000ff00048202 */ /* 0x000fe20000000f00 */
[----:B------:R-:W-:Y:S06]  /*29a0*/  @!P0 BRA `(.L_x_34) ;  /* 0x0000000000608947 */ /* 0x000fec0003800000 */
[----:B------:R-:W-:Y:S02]  /*29b0*/  FSETP.GTU.FTZ.AND P0, PT, |R3|, +INF , PT ;  /* 0x7f8000000300780b */ /* 0x000fe40003f1c200 */
[----:B------:R-:W-:Y:S02]  /*29c0*/  FSETP.GTU.FTZ.AND P1, PT, |R6|, +INF , PT ;  /* 0x7f8000000600780b */ /* 0x000fe40003f3c200 */
[----:B------:R-:W-:Y:S02]  /*29d0*/  MOV R0, R6 ;  /* 0x0000000600007202 */ /* 0x000fe40000000f00 */
[----:B------:R-:W-:-:S13]  /*29e0*/  PLOP3.LUT P0, PT, P0, P1, PT, 0xf8, 0x8f ;  /* 0x00000000008f781c */ /* 0x000fda0000703f70 */
[----:B------:R-:W-:Y:S05]  /*29f0*/  @P0 BRA `(.L_x_35) ;  /* 0x00000004004c0947 */ /* 0x000fea0003800000 */
[----:B------:R-:W-:-:S13]  /*2a00*/  LOP3.LUT P0, RZ, R6, 0x7fffffff, R3, 0xc8, !PT ;  /* 0x7fffffff06ff7812 */ /* 0x000fda000780c803 */
[----:B------:R-:W-:Y:S05]  /*2a10*/  @!P0 BRA `(.L_x_36) ;  /* 0x00000004003c8947 */ /* 0x000fea0003800000 */
[C---:B------:R-:W-:Y:S02]  /*2a20*/  FSETP.NEU.FTZ.AND P2, PT, |R3|.reuse, +INF , PT ;  /* 0x7f8000000300780b */ /* 0x040fe40003f5d200 */
[----:B------:R-:W-:Y:S02]  /*2a30*/  FSETP.NEU.FTZ.AND P1, PT, |R0|, +INF , PT ;  /* 0x7f8000000000780b */ /* 0x000fe40003f3d200 */
[----:B------:R-:W-:-:S11]  /*2a40*/  FSETP.NEU.FTZ.AND P0, PT, |R3|, +INF , PT ;  /* 0x7f8000000300780b */ /* 0x000fd60003f1d200 */
[----:B------:R-:W-:Y:S05]  /*2a50*/  @!P1 BRA !P2, `(.L_x_36) ;  /* 0x00000004002c9947 */ /* 0x000fea0005000000 */
[----:B------:R-:W-:-:S04]  /*2a60*/  LOP3.LUT P2, RZ, R3, 0x7fffffff, RZ, 0xc0, !PT ;  /* 0x7fffffff03ff7812 */ /* 0x000fc8000784c0ff */
[----:B------:R-:W-:-:S13]  /*2a70*/  PLOP3.LUT P1, PT, P1, P2, PT, 0x2f, 0xf2 ;  /* 0x0000000000f2781c */ /* 0x000fda0000f24577 */
[----:B------:R-:W-:Y:S05]  /*2a80*/  @P1 BRA `(.L_x_37) ;  /* 0x0000000400181947 */ /* 0x000fea0003800000 */
[----:B------:R-:W-:-:S04]  /*2a90*/  LOP3.LUT P1, RZ, R6, 0x7fffffff, RZ, 0xc0, !PT ;  /* 0x7fffffff06ff7812 */ /* 0x000fc8000782c0ff */
[----:B------:R-:W-:-:S13]  /*2aa0*/  PLOP3.LUT P0, PT, P0, P1, PT, 0x2f, 0xf2 ;  /* 0x0000000000f2781c */ /* 0x000fda0000702577 */
[----:B------:R-:W-:Y:S05]  /*2ab0*/  @P0 BRA `(.L_x_38) ;  /* 0x0000000400000947 */ /* 0x000fea0003800000 */
[----:B------:R-:W-:Y:S02]  /*2ac0*/  ISETP.GE.AND P0, PT, R8, RZ, PT ;  /* 0x000000ff0800720c */ /* 0x000fe40003f06270 */
[----:B------:R-:W-:-:S11]  /*2ad0*/  ISETP.GE.AND P1, PT, R7, RZ, PT ;  /* 0x000000ff0700720c */ /* 0x000fd60003f26270 */
[----:B------:R-:W-:Y:S01]  /*2ae0*/  @P0 MOV R4, RZ ;  /* 0x000000ff00040202 */ /* 0x000fe20000000f00 */
[----:B------:R-:W-:Y:S01]  /*2af0*/  @!P0 FFMA R3, R3, 1.84467440737095516160e+19, RZ ;  /* 0x5f80000003038823 */ /* 0x000fe200000000ff */
[----:B------:R-:W-:Y:S01]  /*2b00*/  @!P0 MOV R4, 0xffffffc0 ;  /* 0xffffffc000048802 */ /* 0x000fe20000000f00 */
[----:B------:R-:W-:-:S03]  /*2b10*/  @!P1 FFMA R6, R0, 1.84467440737095516160e+19, RZ ;  /* 0x5f80000000069823 */ /* 0x000fc600000000ff */
[----:B------:R-:W-:-:S07]  /*2b20*/  @!P1 IADD3 R4, PT, PT, R4, 0x40, RZ ;  /* 0x0000004004049810 */ /* 0x000fce0007ffe0ff */
.L_x_34:
[----:B------:R-:W-:Y:S01]  /*2b30*/  LEA R7, R5, 0xc0800000, 0x17 ;  /* 0xc080000005077811 */ /* 0x000fe200078eb8ff */
[----:B------:R-:W-:Y:S03]  /*2b40*/  BSSY.RECONVERGENT B3, `(.L_x_39) ;  /* 0x0000036000037945 */ /* 0x000fe60003800200 */
[----:B------:R-:W-:Y:S02]  /*2b50*/  IADD3 R7, PT, PT, -R7, R6, RZ ;  /* 0x0000000607077210 */ /* 0x000fe40007ffe1ff */
[----:B------:R-:W-:Y:S02]  /*2b60*/  IADD3 R6, PT, PT, R10, -0x7f, RZ ;  /* 0xffffff810a067810 */ /* 0x000fe40007ffe0ff */
[----:B------:R-:W0:Y:S01]  /*2b70*/  MUFU.RCP R8, R7 ;  /* 0x0000000700087308 */ /* 0x000e220000001000 */
[----:B------:R-:W-:Y:S01]  /*2b80*/  FADD.FTZ R9, -R7, -RZ ;  /* 0x800000ff07097221 */ /* 0x000fe20000010100 */
[C---:B------:R-:W-:Y:S01]  /*2b90*/  IADD3 R5, PT, PT, R6.reuse, 0x7f, -R5 ;  /* 0x0000007f06057810 */ /* 0x040fe20007ffe805 */
[----:B------:R-:W-:-:S03]  /*2ba0*/  IMAD R0, R6, -0x800000, R3 ;  /* 0xff80000006007824 */ /* 0x000fc600078e0203 */
[----:B------:R-:W-:Y:S01]  /*2bb0*/  IADD3 R5, PT, PT, R5, R4, RZ ;  /* 0x0000000405057210 */ /* 0x000fe20007ffe0ff */
[----:B0-----:R-:W-:-:S04]  /*2bc0*/  FFMA R11, R8, R9, 1 ;  /* 0x3f800000080b7423 */ /* 0x001fc80000000009 */
[----:B------:R-:W-:-:S04]  /*2bd0*/  FFMA R10, R8, R11, R8 ;  /* 0x0000000b080a7223 */ /* 0x000fc80000000008 */
[----:B------:R-:W-:-:S04]  /*2be0*/  FFMA R3, R0, R10, RZ ;  /* 0x0000000a00037223 */ /* 0x000fc800000000ff */
[----:B------:R-:W-:-:S04]  /*2bf0*/  FFMA R8, R9, R3, R0 ;  /* 0x0000000309087223 */ /* 0x000fc80000000000 */
[----:B------:R-:W-:-:S04]  /*2c00*/  FFMA R11, R10, R8, R3 ;  /* 0x000000080a0b7223 */ /* 0x000fc80000000003 */
[----:B------:R-:W-:-:S04]  /*2c10*/  FFMA R8, R9, R11, R0 ;  /* 0x0000000b09087223 */ /* 0x000fc80000000000 */
[----:B------:R-:W-:-:S05]  /*2c20*/  FFMA R0, R10, R8, R11 ;  /* 0x000000080a007223 */ /* 0x000fca000000000b */
[----:B------:R-:W-:-:S04]  /*2c30*/  SHF.R.U32.HI R3, RZ, 0x17, R0 ;  /* 0x00000017ff037819 */ /* 0x000fc80000011600 */
[----:B------:R-:W-:-:S04]  /*2c40*/  LOP3.LUT R3, R3, 0xff, RZ, 0xc0, !PT ;  /* 0x000000ff03037812 */ /* 0x000fc800078ec0ff */
[----:B------:R-:W-:-:S04]  /*2c50*/  IADD3 R7, PT, PT, R3, R5, RZ ;  /* 0x0000000503077210 */ /* 0x000fc80007ffe0ff */
[----:B------:R-:W-:-:S04]  /*2c60*/  IADD3 R3, PT, PT, R7, -0x1, RZ ;  /* 0xffffffff07037810 */ /* 0x000fc80007ffe0ff */
[----:B------:R-:W-:-:S13]  /*2c70*/  ISETP.GE.U32.AND P0, PT, R3, 0xfe, PT ;  /* 0x000000fe0300780c */ /* 0x000fda0003f06070 */
[----:B------:R-:W-:Y:S05]  /*2c80*/  @!P0 BRA `(.L_x_40) ;  /* 0x0000000000808947 */ /* 0x000fea0003800000 */
[----:B------:R-:W-:-:S13]  /*2c90*/  ISETP.GT.AND P0, PT, R7, 0xfe, PT ;  /* 0x000000fe0700780c */ /* 0x000fda0003f04270 */
[----:B------:R-:W-:Y:S05]  /*2ca0*/  @P0 BRA `(.L_x_41) ;  /* 0x00000000006c0947 */ /* 0x000fea0003800000 */
[----:B------:R-:W-:-:S13]  /*2cb0*/  ISETP.GE.AND P0, PT, R7, 0x1, PT ;  /* 0x000000010700780c */ /* 0x000fda0003f06270 */
[----:B------:R-:W-:Y:S05]  /*2cc0*/  @P0 BRA `(.L_x_42) ;  /* 0x0000000000740947 */ /* 0x000fea0003800000 */
[----:B------:R-:W-:Y:S02]  /*2cd0*/  ISETP.GE.AND P0, PT, R7, -0x18, PT ;  /* 0xffffffe80700780c */ /* 0x000fe40003f06270 */
[----:B------:R-:W-:-:S11]  /*2ce0*/  LOP3.LUT R0, R0, 0x80000000, RZ, 0xc0, !PT ;  /* 0x8000000000007812 */ /* 0x000fd600078ec0ff */
[----:B------:R-:W-:Y:S05]  /*2cf0*/  @!P0 BRA `(.L_x_42) ;  /* 0x0000000000688947 */ /* 0x000fea0003800000 */
[CCC-:B------:R-:W-:Y:S01]  /*2d00*/  FFMA.RZ R3, R10.reuse, R8.reuse, R11.reuse ;  /* 0x000000080a037223 */ /* 0x1c0fe2000000c00b */
[C---:B------:R-:W-:Y:S01]  /*2d10*/  IADD3 R6, PT, PT, R7.reuse, 0x20, RZ ;  /* 0x0000002007067810 */ /* 0x040fe20007ffe0ff */
[CCC-:B------:R-:W-:Y:S01]  /*2d20*/  FFMA.RM R4, R10.reuse, R8.reuse, R11.reuse ;  /* 0x000000080a047223 */ /* 0x1c0fe2000000400b */
[----:B------:R-:W-:Y:S02]  /*2d30*/  ISETP.NE.AND P2, PT, R7, RZ, PT ;  /* 0x000000ff0700720c */ /* 0x000fe40003f45270 */
[----:B------:R-:W-:Y:S01]  /*2d40*/  LOP3.LUT R5, R3, 0x7fffff, RZ, 0xc0, !PT ;  /* 0x007fffff03057812 */ /* 0x000fe200078ec0ff */
[----:B------:R-:W-:Y:S01]  /*2d50*/  FFMA.RP R3, R10, R8, R11 ;  /* 0x000000080a037223 */ /* 0x000fe2000000800b */
[----:B------:R-:W-:Y:S02]  /*2d60*/  ISETP.NE.AND P1, PT, R7, RZ, PT ;  /* 0x000000ff0700720c */ /* 0x000fe40003f25270 */
[----:B------:R-:W-:Y:S02]  /*2d70*/  LOP3.LUT R5, R5, 0x800000, RZ, 0xfc, !PT ;  /* 0x0080000005057812 */ /* 0x000fe400078efcff */
[----:B------:R-:W-:-:S02]  /*2d80*/  IADD3 R7, PT, PT, -R7, RZ, RZ ;  /* 0x000000ff07077210 */ /* 0x000fc40007ffe1ff */
[----:B------:R-:W-:Y:S02]  /*2d90*/  SHF.L.U32 R6, R5, R6, RZ ;  /* 0x0000000605067219 */ /* 0x000fe400000006ff */
[----:B------:R-:W-:Y:S02]  /*2da0*/  FSETP.NEU.FTZ.AND P0, PT, R3, R4, PT ;  /* 0x000000040300720b */ /* 0x000fe40003f1d000 */
[----:B------:R-:W-:Y:S02]  /*2db0*/  SEL R4, R7, RZ, P2 ;  /* 0x000000ff07047207 */ /* 0x000fe40001000000 */
[----:B------:R-:W-:Y:S02]  /*2dc0*/  ISETP.NE.AND P1, PT, R6, RZ, P1 ;  /* 0x000000ff0600720c */ /* 0x000fe40000f25270 */
[----:B------:R-:W-:Y:S02]  /*2dd0*/  SHF.R.U32.HI R4, RZ, R4, R5 ;  /* 0x00000004ff047219 */ /* 0x000fe40000011605 */
[----:B------:R-:W-:-:S02]  /*2de0*/  PLOP3.LUT P0, PT, P0, P1, PT, 0xf8, 0x8f ;  /* 0x00000000008f781c */ /* 0x000fc40000703f70 */
[----:B------:R-:W-:Y:S02]  /*2df0*/  SHF.R.U32.HI R6, RZ, 0x1, R4 ;  /* 0x00000001ff067819 */ /* 0x000fe40000011604 */
[----:B------:R-:W-:-:S04]  /*2e00*/  SEL R3, RZ, 0x1, !P0 ;  /* 0x00000001ff037807 */ /* 0x000fc80004000000 */
[----:B------:R-:W-:-:S04]  /*2e10*/  LOP3.LUT R3, R3, 0x1, R6, 0xf8, !PT ;  /* 0x0000000103037812 */ /* 0x000fc800078ef806 */
[----:B------:R-:W-:-:S04]  /*2e20*/  LOP3.LUT R3, R3, R4, RZ, 0xc0, !PT ;  /* 0x0000000403037212 */ /* 0x000fc800078ec0ff */
[----:B------:R-:W-:-:S04]  /*2e30*/  IADD3 R3, PT, PT, R6, R3, RZ ;  /* 0x0000000306037210 */ /* 0x000fc80007ffe0ff */
[----:B------:R-:W-:Y:S01]  /*2e40*/  LOP3.LUT R0, R3, R0, RZ, 0xfc, !PT ;  /* 0x0000000003007212 */ /* 0x000fe200078efcff */
[----:B------:R-:W-:Y:S06]  /*2e50*/  BRA `(.L_x_42) ;  /* 0x0000000000107947 */ /* 0x000fec0003800000 */
.L_x_41:
[----:B------:R-:W-:-:S04]  /*2e60*/  LOP3.LUT R0, R0, 0x80000000, RZ, 0xc0, !PT ;  /* 0x8000000000007812 */ /* 0x000fc800078ec0ff */
[----:B------:R-:W-:Y:S01]  /*2e70*/  LOP3.LUT R0, R0, 0x7f800000, RZ, 0xfc, !PT ;  /* 0x7f80000000007812 */ /* 0x000fe200078efcff */
[----:B------:R-:W-:Y:S06]  /*2e80*/  BRA `(.L_x_42) ;  /* 0x0000000000047947 */ /* 0x000fec0003800000 */
.L_x_40:
[----:B------:R-:W-:-:S07]  /*2e90*/  LEA R0, R5, R0, 0x17 ;  /* 0x0000000005007211 */ /* 0x000fce00078eb8ff */
.L_x_42:
[----:B------:R-:W-:Y:S05]  /*2ea0*/  BSYNC.RECONVERGENT B3 ;  /* 0x0000000000037941 */ /* 0x000fea0003800200 */
.L_x_39:
[----:B------:R-:W-:Y:S05]  /*2eb0*/  BRA `(.L_x_43) ;  /* 0x0000000000207947 */ /* 0x000fea0003800000 */
.L_x_38:
[----:B------:R-:W-:-:S04]  /*2ec0*/  LOP3.LUT R0, R6, 0x80000000, R3, 0x48, !PT ;  /* 0x8000000006007812 */ /* 0x000fc800078e4803 */
[----:B------:R-:W-:Y:S01]  /*2ed0*/  LOP3.LUT R0, R0, 0x7f800000, RZ, 0xfc, !PT ;  /* 0x7f80000000007812 */ /* 0x000fe200078efcff */
[----:B------:R-:W-:Y:S06]  /*2ee0*/  BRA `(.L_x_43) ;  /* 0x0000000000147947 */ /* 0x000fec0003800000 */
.L_x_37:
[----:B------:R-:W-:Y:S01]  /*2ef0*/  LOP3.LUT R0, R6, 0x80000000, R3, 0x48, !PT ;  /* 0x8000000006007812 */ /* 0x000fe200078e4803 */
[----:B------:R-:W-:Y:S06]  /*2f00*/  BRA `(.L_x_43) ;  /* 0x00000000000c7947 */ /* 0x000fec0003800000 */
.L_x_36:
[----:B------:R-:W0:Y:S01]  /*2f10*/  MUFU.RSQ R0, -QNAN ;  /* 0xffc0000000007908 */ /* 0x000e220000001400 */
[----:B------:R-:W-:Y:S05]  /*2f20*/  BRA `(.L_x_43) ;  /* 0x0000000000047947 */ /* 0x000fea0003800000 */
.L_x_35:
[----:B------:R-:W-:-:S07]  /*2f30*/  FADD.FTZ R0, R3, R0 ;  /* 0x0000000003007221 */ /* 0x000fce0000010000 */
.L_x_43:
[----:B------:R-:W-:Y:S05]  /*2f40*/  BSYNC.RECONVERGENT B2 ;  /* 0x0000000000027941 */ /* 0x000fea0003800200 */
.L_x_33:
[----:B------:R-:W-:-:S04]  /*2f50*/  HFMA2 R3, -RZ, RZ, 0, 0 ;  /* 0x00000000ff037431 */ /* 0x000fc800000001ff */
[----:B0-----:R-:W-:Y:S05]  /*2f60*/  RET.REL.NODEC R2 `(_Z25forwardAndBackwardsKernelP19NeuralNetworkDevicePfS1_S1_iS1_S1_S1_) ;  /* 0xffffffd002247950 */ /* 0x001fea0003c3ffff */
.L_x_44:
        /* <DEDUP_REMOVED lines=9> */
.L_x_45:


//--------------------- .nv.shared.reserved.0     --------------------------
	.section	.nv.shared.reserved.0,"aw",@nobits
	.weak		__nv_reservedSMEM_offset_0_alias
	.size		__nv_reservedSMEM_offset_0_alias, 0, 64
	.other		__nv_reservedSMEM_offset_0_alias,@"STO_CUDA_RESERVED_SHARED STV_DEFAULT"
__nv_reservedSMEM_offset_0_alias:
	.zero		0
	.zero		64


//--------------------- .nv.shared._Z25forwardAndBackwardsKernelP19NeuralNetworkDevicePfS1_S1_iS1_S1_S1_ --------------------------
	.section	.nv.shared._Z25forwardAndBackwardsKernelP19NeuralNetworkDevicePfS1_S1_iS1_S1_S1_,"aw",@nobits
	.sectionflags	@""
	.align	4
.nv.shared._Z25forwardAndBackwardsKernelP19NeuralNetworkDevicePfS1_S1_iS1_S1_S1_:
	.zero		4204


//--------------------- .nv.constant0._Z11statsKernelPKfS0_iiPfPi --------------------------
	.section	.nv.constant0._Z11statsKernelPKfS0_iiPfPi,"a",@progbits
	.sectionflags	@""
	.align	4
.nv.constant0._Z11statsKernelPKfS0_iiPfPi:
	.zero		936


//--------------------- .nv.constant0._Z12find_correctPKfS0_Pii --------------------------
	.section	.nv.constant0._Z12find_correctPKfS0_Pii,"a",@progbits
	.sectionflags	@""
	.align	4
.nv.constant0._Z12find_correctPKfS0_Pii:
	.zero		924


//--------------------- .nv.constant0._Z14update_weightsP19NeuralNetworkDevicePfS1_S1_S1_ --------------------------
	.section	.nv.constant0._Z14update_weightsP19NeuralNetworkDevicePfS1_S1_S1_,"a",@progbits
	.sectionflags	@""
	.align	4
.nv.constant0._Z14update_weightsP19NeuralNetworkDevicePfS1_S1_S1_:
	.zero		936


//--------------------- .nv.constant0._Z12update_gradsPfS_S_S_S_S_S_S_ --------------------------
	.section	.nv.constant0._Z12update_gradsPfS_S_S_S_S_S_S_,"a",@progbits
	.sectionflags	@""
	.align	4
.nv.constant0._Z12update_gradsPfS_S_S_S_S_S_S_:
	.zero		960


//--------------------- .nv.constant0._Z25forwardAndBackwardsKernelP19NeuralNetworkDevicePfS1_S1_iS1_S1_S1_ --------------------------
	.section	.nv.constant0._Z25forwardAndBackwardsKernelP19NeuralNetworkDevicePfS1_S1_iS1_S1_S1_,"a",@progbits
	.sectionflags	@""
	.align	4
.nv.constant0._Z25forwardAndBackwardsKernelP19NeuralNetworkDevicePfS1_S1_iS1_S1_S1_:
	.zero		960


//--------------------- SYMBOLS --------------------------

	.type		.nv.reservedSmem.offset0,@object
	.size		.nv.reservedSmem.offset0,0x4
	.type		.nv.reservedSmem.cap,@object
	.size		.nv.reservedSmem.cap,0x4
